//
// Generated by NVIDIA NVVM Compiler
//
// Compiler Build ID: CL-36424714
// Cuda compilation tools, release 13.0, V13.0.88
// Based on NVVM 20.0.0
//

.version 9.0
.target sm_100
.address_size 64

	// .globl	_Z13router_kernelPKfPfi
.const .align 4 .b8 d_W_ROUTER[128];
.const .align 4 .b8 d_W_GATE_PROJ[32];
.const .align 4 .b8 d_W_UP_PROJ[32];
.const .align 4 .b8 d_W_DOWN_PROJ[32];
.const .align 4 .b8 d_W_GATE_PROJ_EXP[512];
.const .align 4 .b8 d_W_UP_PROJ_EXP[512];
.const .align 4 .b8 d_W_DOWN_PROJ_EXP[512];

.visible .entry _Z13router_kernelPKfPfi(
	.param .u64 .ptr .align 1 _Z13router_kernelPKfPfi_param_0,
	.param .u64 .ptr .align 1 _Z13router_kernelPKfPfi_param_1,
	.param .u32 _Z13router_kernelPKfPfi_param_2
)
{
	.reg .pred 	%p<2>;
	.reg .b32 	%r<8>;
	.reg .b32 	%f<97>;
	.reg .b64 	%rd<9>;

	ld.param.u64 	%rd1, [_Z13router_kernelPKfPfi_param_0];
	ld.param.u64 	%rd2, [_Z13router_kernelPKfPfi_param_1];
	ld.param.u32 	%r2, [_Z13router_kernelPKfPfi_param_2];
	mov.u32 	%r3, %ctaid.x;
	mov.u32 	%r4, %ntid.x;
	mov.u32 	%r5, %tid.x;
	mad.lo.s32 	%r1, %r3, %r4, %r5;
	setp.ge.s32 	%p1, %r1, %r2;
	@%p1 bra 	$L__BB0_2;
	cvta.to.global.u64 	%rd3, %rd2;
	cvta.to.global.u64 	%rd4, %rd1;
	shl.b32 	%r6, %r1, 1;
	shl.b32 	%r7, %r1, 4;
	ld.const.f32 	%f1, [d_W_ROUTER];
	mul.wide.s32 	%rd5, %r6, 4;
	add.s64 	%rd6, %rd4, %rd5;
	ld.global.f32 	%f2, [%rd6];
	fma.rn.f32 	%f3, %f1, %f2, 0f00000000;
	ld.const.f32 	%f4, [d_W_ROUTER+4];
	ld.global.f32 	%f5, [%rd6+4];
	fma.rn.f32 	%f6, %f4, %f5, %f3;
	mul.wide.s32 	%rd7, %r7, 4;
	add.s64 	%rd8, %rd3, %rd7;
	st.global.f32 	[%rd8], %f6;
	ld.const.f32 	%f7, [d_W_ROUTER+8];
	ld.global.f32 	%f8, [%rd6];
	fma.rn.f32 	%f9, %f7, %f8, 0f00000000;
	ld.const.f32 	%f10, [d_W_ROUTER+12];
	ld.global.f32 	%f11, [%rd6+4];
	fma.rn.f32 	%f12, %f10, %f11, %f9;
	st.global.f32 	[%rd8+4], %f12;
	ld.const.f32 	%f13, [d_W_ROUTER+16];
	ld.global.f32 	%f14, [%rd6];
	fma.rn.f32 	%f15, %f13, %f14, 0f00000000;
	ld.const.f32 	%f16, [d_W_ROUTER+20];
	ld.global.f32 	%f17, [%rd6+4];
	fma.rn.f32 	%f18, %f16, %f17, %f15;
	st.global.f32 	[%rd8+8], %f18;
	ld.const.f32 	%f19, [d_W_ROUTER+24];
	ld.global.f32 	%f20, [%rd6];
	fma.rn.f32 	%f21, %f19, %f20, 0f00000000;
	ld.const.f32 	%f22, [d_W_ROUTER+28];
	ld.global.f32 	%f23, [%rd6+4];
	fma.rn.f32 	%f24, %f22, %f23, %f21;
	st.global.f32 	[%rd8+12], %f24;
	ld.const.f32 	%f25, [d_W_ROUTER+32];
	ld.global.f32 	%f26, [%rd6];
	fma.rn.f32 	%f27, %f25, %f26, 0f00000000;
	ld.const.f32 	%f28, [d_W_ROUTER+36];
	ld.global.f32 	%f29, [%rd6+4];
	fma.rn.f32 	%f30, %f28, %f29, %f27;
	st.global.f32 	[%rd8+16], %f30;
	ld.const.f32 	%f31, [d_W_ROUTER+40];
	ld.global.f32 	%f32, [%rd6];
	fma.rn.f32 	%f33, %f31, %f32, 0f00000000;
	ld.const.f32 	%f34, [d_W_ROUTER+44];
	ld.global.f32 	%f35, [%rd6+4];
	fma.rn.f32 	%f36, %f34, %f35, %f33;
	st.global.f32 	[%rd8+20], %f36;
	ld.const.f32 	%f37, [d_W_ROUTER+48];
	ld.global.f32 	%f38, [%rd6];
	fma.rn.f32 	%f39, %f37, %f38, 0f00000000;
	ld.const.f32 	%f40, [d_W_ROUTER+52];
	ld.global.f32 	%f41, [%rd6+4];
	fma.rn.f32 	%f42, %f40, %f41, %f39;
	st.global.f32 	[%rd8+24], %f42;
	ld.const.f32 	%f43, [d_W_ROUTER+56];
	ld.global.f32 	%f44, [%rd6];
	fma.rn.f32 	%f45, %f43, %f44, 0f00000000;
	ld.const.f32 	%f46, [d_W_ROUTER+60];
	ld.global.f32 	%f47, [%rd6+4];
	fma.rn.f32 	%f48, %f46, %f47, %f45;
	st.global.f32 	[%rd8+28], %f48;
	ld.const.f32 	%f49, [d_W_ROUTER+64];
	ld.global.f32 	%f50, [%rd6];
	fma.rn.f32 	%f51, %f49, %f50, 0f00000000;
	ld.const.f32 	%f52, [d_W_ROUTER+68];
	ld.global.f32 	%f53, [%rd6+4];
	fma.rn.f32 	%f54, %f52, %f53, %f51;
	st.global.f32 	[%rd8+32], %f54;
	ld.const.f32 	%f55, [d_W_ROUTER+72];
	ld.global.f32 	%f56, [%rd6];
	fma.rn.f32 	%f57, %f55, %f56, 0f00000000;
	ld.const.f32 	%f58, [d_W_ROUTER+76];
	ld.global.f32 	%f59, [%rd6+4];
	fma.rn.f32 	%f60, %f58, %f59, %f57;
	st.global.f32 	[%rd8+36], %f60;
	ld.const.f32 	%f61, [d_W_ROUTER+80];
	ld.global.f32 	%f62, [%rd6];
	fma.rn.f32 	%f63, %f61, %f62, 0f00000000;
	ld.const.f32 	%f64, [d_W_ROUTER+84];
	ld.global.f32 	%f65, [%rd6+4];
	fma.rn.f32 	%f66, %f64, %f65, %f63;
	st.global.f32 	[%rd8+40], %f66;
	ld.const.f32 	%f67, [d_W_ROUTER+88];
	ld.global.f32 	%f68, [%rd6];
	fma.rn.f32 	%f69, %f67, %f68, 0f00000000;
	ld.const.f32 	%f70, [d_W_ROUTER+92];
	ld.global.f32 	%f71, [%rd6+4];
	fma.rn.f32 	%f72, %f70, %f71, %f69;
	st.global.f32 	[%rd8+44], %f72;
	ld.const.f32 	%f73, [d_W_ROUTER+96];
	ld.global.f32 	%f74, [%rd6];
	fma.rn.f32 	%f75, %f73, %f74, 0f00000000;
	ld.const.f32 	%f76, [d_W_ROUTER+100];
	ld.global.f32 	%f77, [%rd6+4];
	fma.rn.f32 	%f78, %f76, %f77, %f75;
	st.global.f32 	[%rd8+48], %f78;
	ld.const.f32 	%f79, [d_W_ROUTER+104];
	ld.global.f32 	%f80, [%rd6];
	fma.rn.f32 	%f81, %f79, %f80, 0f00000000;
	ld.const.f32 	%f82, [d_W_ROUTER+108];
	ld.global.f32 	%f83, [%rd6+4];
	fma.rn.f32 	%f84, %f82, %f83, %f81;
	st.global.f32 	[%rd8+52], %f84;
	ld.const.f32 	%f85, [d_W_ROUTER+112];
	ld.global.f32 	%f86, [%rd6];
	fma.rn.f32 	%f87, %f85, %f86, 0f00000000;
	ld.const.f32 	%f88, [d_W_ROUTER+116];
	ld.global.f32 	%f89, [%rd6+4];
	fma.rn.f32 	%f90, %f88, %f89, %f87;
	st.global.f32 	[%rd8+56], %f90;
	ld.const.f32 	%f91, [d_W_ROUTER+120];
	ld.global.f32 	%f92, [%rd6];
	fma.rn.f32 	%f93, %f91, %f92, 0f00000000;
	ld.const.f32 	%f94, [d_W_ROUTER+124];
	ld.global.f32 	%f95, [%rd6+4];
	fma.rn.f32 	%f96, %f94, %f95, %f93;
	st.global.f32 	[%rd8+60], %f96;
$L__BB0_2:
	ret;

}
	// .globl	_Z14softmax_kernelPKfPfi
.visible .entry _Z14softmax_kernelPKfPfi(
	.param .u64 .ptr .align 1 _Z14softmax_kernelPKfPfi_param_0,
	.param .u64 .ptr .align 1 _Z14softmax_kernelPKfPfi_param_1,
	.param .u32 _Z14softmax_kernelPKfPfi_param_2
)
{
	.reg .pred 	%p<17>;
	.reg .b32 	%r<43>;
	.reg .b32 	%f<259>;
	.reg .b64 	%rd<10>;

	ld.param.u32 	%r1, [_Z14softmax_kernelPKfPfi_param_2];
	mov.u32 	%r2, %ctaid.x;
	mov.u32 	%r3, %ntid.x;
	mov.u32 	%r4, %tid.x;
	mad.lo.s32 	%r5, %r2, %r3, %r4;
	setp.ge.s32 	%p1, %r5, %r1;
	@%p1 bra 	$L__BB1_2;
	ld.param.u64 	%rd9, [_Z14softmax_kernelPKfPfi_param_1];
	ld.param.u64 	%rd8, [_Z14softmax_kernelPKfPfi_param_0];
	cvta.to.global.u64 	%rd3, %rd8;
	cvta.to.global.u64 	%rd4, %rd9;
	shl.b32 	%r10, %r5, 4;
	mul.wide.s32 	%rd5, %r10, 4;
	add.s64 	%rd6, %rd3, %rd5;
	add.s64 	%rd7, %rd4, %rd5;
	ld.global.f32 	%f1, [%rd6];
	ld.global.f32 	%f2, [%rd6+4];
	setp.gt.f32 	%p2, %f2, %f1;
	selp.f32 	%f3, %f2, %f1, %p2;
	ld.global.f32 	%f4, [%rd6+8];
	setp.gt.f32 	%p3, %f4, %f3;
	selp.f32 	%f5, %f4, %f3, %p3;
	ld.global.f32 	%f6, [%rd6+12];
	setp.gt.f32 	%p4, %f6, %f5;
	selp.f32 	%f7, %f6, %f5, %p4;
	ld.global.f32 	%f8, [%rd6+16];
	setp.gt.f32 	%p5, %f8, %f7;
	selp.f32 	%f9, %f8, %f7, %p5;
	ld.global.f32 	%f10, [%rd6+20];
	setp.gt.f32 	%p6, %f10, %f9;
	selp.f32 	%f11, %f10, %f9, %p6;
	ld.global.f32 	%f12, [%rd6+24];
	setp.gt.f32 	%p7, %f12, %f11;
	selp.f32 	%f13, %f12, %f11, %p7;
	ld.global.f32 	%f14, [%rd6+28];
	setp.gt.f32 	%p8, %f14, %f13;
	selp.f32 	%f15, %f14, %f13, %p8;
	ld.global.f32 	%f16, [%rd6+32];
	setp.gt.f32 	%p9, %f16, %f15;
	selp.f32 	%f17, %f16, %f15, %p9;
	ld.global.f32 	%f18, [%rd6+36];
	setp.gt.f32 	%p10, %f18, %f17;
	selp.f32 	%f19, %f18, %f17, %p10;
	ld.global.f32 	%f20, [%rd6+40];
	setp.gt.f32 	%p11, %f20, %f19;
	selp.f32 	%f21, %f20, %f19, %p11;
	ld.global.f32 	%f22, [%rd6+44];
	setp.gt.f32 	%p12, %f22, %f21;
	selp.f32 	%f23, %f22, %f21, %p12;
	ld.global.f32 	%f24, [%rd6+48];
	setp.gt.f32 	%p13, %f24, %f23;
	selp.f32 	%f25, %f24, %f23, %p13;
	ld.global.f32 	%f26, [%rd6+52];
	setp.gt.f32 	%p14, %f26, %f25;
	selp.f32 	%f27, %f26, %f25, %p14;
	ld.global.f32 	%f28, [%rd6+56];
	setp.gt.f32 	%p15, %f28, %f27;
	selp.f32 	%f29, %f28, %f27, %p15;
	ld.global.f32 	%f30, [%rd6+60];
	setp.gt.f32 	%p16, %f30, %f29;
	selp.f32 	%f31, %f30, %f29, %p16;
	sub.f32 	%f32, %f1, %f31;
	fma.rn.f32 	%f33, %f32, 0f3BBB989D, 0f3F000000;
	cvt.sat.f32.f32 	%f34, %f33;
	mov.f32 	%f35, 0f4B400001;
	mov.f32 	%f36, 0f437C0000;
	fma.rm.f32 	%f37, %f34, %f36, %f35;
	add.f32 	%f38, %f37, 0fCB40007F;
	neg.f32 	%f39, %f38;
	fma.rn.f32 	%f40, %f32, 0f3FB8AA3B, %f39;
	fma.rn.f32 	%f41, %f32, 0f32A57060, %f40;
	mov.b32 	%r11, %f37;
	shl.b32 	%r12, %r11, 23;
	mov.b32 	%f42, %r12;
	ex2.approx.ftz.f32 	%f43, %f41;
	mul.f32 	%f44, %f43, %f42;
	st.global.f32 	[%rd7], %f44;
	add.f32 	%f45, %f44, 0f00000000;
	ld.global.f32 	%f46, [%rd6+4];
	sub.f32 	%f47, %f46, %f31;
	fma.rn.f32 	%f48, %f47, 0f3BBB989D, 0f3F000000;
	cvt.sat.f32.f32 	%f49, %f48;
	fma.rm.f32 	%f50, %f49, %f36, %f35;
	add.f32 	%f51, %f50, 0fCB40007F;
	neg.f32 	%f52, %f51;
	fma.rn.f32 	%f53, %f47, 0f3FB8AA3B, %f52;
	fma.rn.f32 	%f54, %f47, 0f32A57060, %f53;
	mov.b32 	%r13, %f50;
	shl.b32 	%r14, %r13, 23;
	mov.b32 	%f55, %r14;
	ex2.approx.ftz.f32 	%f56, %f54;
	mul.f32 	%f57, %f56, %f55;
	st.global.f32 	[%rd7+4], %f57;
	add.f32 	%f58, %f45, %f57;
	ld.global.f32 	%f59, [%rd6+8];
	sub.f32 	%f60, %f59, %f31;
	fma.rn.f32 	%f61, %f60, 0f3BBB989D, 0f3F000000;
	cvt.sat.f32.f32 	%f62, %f61;
	fma.rm.f32 	%f63, %f62, %f36, %f35;
	add.f32 	%f64, %f63, 0fCB40007F;
	neg.f32 	%f65, %f64;
	fma.rn.f32 	%f66, %f60, 0f3FB8AA3B, %f65;
	fma.rn.f32 	%f67, %f60, 0f32A57060, %f66;
	mov.b32 	%r15, %f63;
	shl.b32 	%r16, %r15, 23;
	mov.b32 	%f68, %r16;
	ex2.approx.ftz.f32 	%f69, %f67;
	mul.f32 	%f70, %f69, %f68;
	st.global.f32 	[%rd7+8], %f70;
	add.f32 	%f71, %f58, %f70;
	ld.global.f32 	%f72, [%rd6+12];
	sub.f32 	%f73, %f72, %f31;
	fma.rn.f32 	%f74, %f73, 0f3BBB989D, 0f3F000000;
	cvt.sat.f32.f32 	%f75, %f74;
	fma.rm.f32 	%f76, %f75, %f36, %f35;
	add.f32 	%f77, %f76, 0fCB40007F;
	neg.f32 	%f78, %f77;
	fma.rn.f32 	%f79, %f73, 0f3FB8AA3B, %f78;
	fma.rn.f32 	%f80, %f73, 0f32A57060, %f79;
	mov.b32 	%r17, %f76;
	shl.b32 	%r18, %r17, 23;
	mov.b32 	%f81, %r18;
	ex2.approx.ftz.f32 	%f82, %f80;
	mul.f32 	%f83, %f82, %f81;
	st.global.f32 	[%rd7+12], %f83;
	add.f32 	%f84, %f71, %f83;
	ld.global.f32 	%f85, [%rd6+16];
	sub.f32 	%f86, %f85, %f31;
	fma.rn.f32 	%f87, %f86, 0f3BBB989D, 0f3F000000;
	cvt.sat.f32.f32 	%f88, %f87;
	fma.rm.f32 	%f89, %f88, %f36, %f35;
	add.f32 	%f90, %f89, 0fCB40007F;
	neg.f32 	%f91, %f90;
	fma.rn.f32 	%f92, %f86, 0f3FB8AA3B, %f91;
	fma.rn.f32 	%f93, %f86, 0f32A57060, %f92;
	mov.b32 	%r19, %f89;
	shl.b32 	%r20, %r19, 23;
	mov.b32 	%f94, %r20;
	ex2.approx.ftz.f32 	%f95, %f93;
	mul.f32 	%f96, %f95, %f94;
	st.global.f32 	[%rd7+16], %f96;
	add.f32 	%f97, %f84, %f96;
	ld.global.f32 	%f98, [%rd6+20];
	sub.f32 	%f99, %f98, %f31;
	fma.rn.f32 	%f100, %f99, 0f3BBB989D, 0f3F000000;
	cvt.sat.f32.f32 	%f101, %f100;
	fma.rm.f32 	%f102, %f101, %f36, %f35;
	add.f32 	%f103, %f102, 0fCB40007F;
	neg.f32 	%f104, %f103;
	fma.rn.f32 	%f105, %f99, 0f3FB8AA3B, %f104;
	fma.rn.f32 	%f106, %f99, 0f32A57060, %f105;
	mov.b32 	%r21, %f102;
	shl.b32 	%r22, %r21, 23;
	mov.b32 	%f107, %r22;
	ex2.approx.ftz.f32 	%f108, %f106;
	mul.f32 	%f109, %f108, %f107;
	st.global.f32 	[%rd7+20], %f109;
	add.f32 	%f110, %f97, %f109;
	ld.global.f32 	%f111, [%rd6+24];
	sub.f32 	%f112, %f111, %f31;
	fma.rn.f32 	%f113, %f112, 0f3BBB989D, 0f3F000000;
	cvt.sat.f32.f32 	%f114, %f113;
	fma.rm.f32 	%f115, %f114, %f36, %f35;
	add.f32 	%f116, %f115, 0fCB40007F;
	neg.f32 	%f117, %f116;
	fma.rn.f32 	%f118, %f112, 0f3FB8AA3B, %f117;
	fma.rn.f32 	%f119, %f112, 0f32A57060, %f118;
	mov.b32 	%r23, %f115;
	shl.b32 	%r24, %r23, 23;
	mov.b32 	%f120, %r24;
	ex2.approx.ftz.f32 	%f121, %f119;
	mul.f32 	%f122, %f121, %f120;
	st.global.f32 	[%rd7+24], %f122;
	add.f32 	%f123, %f110, %f122;
	ld.global.f32 	%f124, [%rd6+28];
	sub.f32 	%f125, %f124, %f31;
	fma.rn.f32 	%f126, %f125, 0f3BBB989D, 0f3F000000;
	cvt.sat.f32.f32 	%f127, %f126;
	fma.rm.f32 	%f128, %f127, %f36, %f35;
	add.f32 	%f129, %f128, 0fCB40007F;
	neg.f32 	%f130, %f129;
	fma.rn.f32 	%f131, %f125, 0f3FB8AA3B, %f130;
	fma.rn.f32 	%f132, %f125, 0f32A57060, %f131;
	mov.b32 	%r25, %f128;
	shl.b32 	%r26, %r25, 23;
	mov.b32 	%f133, %r26;
	ex2.approx.ftz.f32 	%f134, %f132;
	mul.f32 	%f135, %f134, %f133;
	st.global.f32 	[%rd7+28], %f135;
	add.f32 	%f136, %f123, %f135;
	ld.global.f32 	%f137, [%rd6+32];
	sub.f32 	%f138, %f137, %f31;
	fma.rn.f32 	%f139, %f138, 0f3BBB989D, 0f3F000000;
	cvt.sat.f32.f32 	%f140, %f139;
	fma.rm.f32 	%f141, %f140, %f36, %f35;
	add.f32 	%f142, %f141, 0fCB40007F;
	neg.f32 	%f143, %f142;
	fma.rn.f32 	%f144, %f138, 0f3FB8AA3B, %f143;
	fma.rn.f32 	%f145, %f138, 0f32A57060, %f144;
	mov.b32 	%r27, %f141;
	shl.b32 	%r28, %r27, 23;
	mov.b32 	%f146, %r28;
	ex2.approx.ftz.f32 	%f147, %f145;
	mul.f32 	%f148, %f147, %f146;
	st.global.f32 	[%rd7+32], %f148;
	add.f32 	%f149, %f136, %f148;
	ld.global.f32 	%f150, [%rd6+36];
	sub.f32 	%f151, %f150, %f31;
	fma.rn.f32 	%f152, %f151, 0f3BBB989D, 0f3F000000;
	cvt.sat.f32.f32 	%f153, %f152;
	fma.rm.f32 	%f154, %f153, %f36, %f35;
	add.f32 	%f155, %f154, 0fCB40007F;
	neg.f32 	%f156, %f155;
	fma.rn.f32 	%f157, %f151, 0f3FB8AA3B, %f156;
	fma.rn.f32 	%f158, %f151, 0f32A57060, %f157;
	mov.b32 	%r29, %f154;
	shl.b32 	%r30, %r29, 23;
	mov.b32 	%f159, %r30;
	ex2.approx.ftz.f32 	%f160, %f158;
	mul.f32 	%f161, %f160, %f159;
	st.global.f32 	[%rd7+36], %f161;
	add.f32 	%f162, %f149, %f161;
	ld.global.f32 	%f163, [%rd6+40];
	sub.f32 	%f164, %f163, %f31;
	fma.rn.f32 	%f165, %f164, 0f3BBB989D, 0f3F000000;
	cvt.sat.f32.f32 	%f166, %f165;
	fma.rm.f32 	%f167, %f166, %f36, %f35;
	add.f32 	%f168, %f167, 0fCB40007F;
	neg.f32 	%f169, %f168;
	fma.rn.f32 	%f170, %f164, 0f3FB8AA3B, %f169;
	fma.rn.f32 	%f171, %f164, 0f32A57060, %f170;
	mov.b32 	%r31, %f167;
	shl.b32 	%r32, %r31, 23;
	mov.b32 	%f172, %r32;
	ex2.approx.ftz.f32 	%f173, %f171;
	mul.f32 	%f174, %f173, %f172;
	st.global.f32 	[%rd7+40], %f174;
	add.f32 	%f175, %f162, %f174;
	ld.global.f32 	%f176, [%rd6+44];
	sub.f32 	%f177, %f176, %f31;
	fma.rn.f32 	%f178, %f177, 0f3BBB989D, 0f3F000000;
	cvt.sat.f32.f32 	%f179, %f178;
	fma.rm.f32 	%f180, %f179, %f36, %f35;
	add.f32 	%f181, %f180, 0fCB40007F;
	neg.f32 	%f182, %f181;
	fma.rn.f32 	%f183, %f177, 0f3FB8AA3B, %f182;
	fma.rn.f32 	%f184, %f177, 0f32A57060, %f183;
	mov.b32 	%r33, %f180;
	shl.b32 	%r34, %r33, 23;
	mov.b32 	%f185, %r34;
	ex2.approx.ftz.f32 	%f186, %f184;
	mul.f32 	%f187, %f186, %f185;
	st.global.f32 	[%rd7+44], %f187;
	add.f32 	%f188, %f175, %f187;
	ld.global.f32 	%f189, [%rd6+48];
	sub.f32 	%f190, %f189, %f31;
	fma.rn.f32 	%f191, %f190, 0f3BBB989D, 0f3F000000;
	cvt.sat.f32.f32 	%f192, %f191;
	fma.rm.f32 	%f193, %f192, %f36, %f35;
	add.f32 	%f194, %f193, 0fCB40007F;
	neg.f32 	%f195, %f194;
	fma.rn.f32 	%f196, %f190, 0f3FB8AA3B, %f195;
	fma.rn.f32 	%f197, %f190, 0f32A57060, %f196;
	mov.b32 	%r35, %f193;
	shl.b32 	%r36, %r35, 23;
	mov.b32 	%f198, %r36;
	ex2.approx.ftz.f32 	%f199, %f197;
	mul.f32 	%f200, %f199, %f198;
	st.global.f32 	[%rd7+48], %f200;
	add.f32 	%f201, %f188, %f200;
	ld.global.f32 	%f202, [%rd6+52];
	sub.f32 	%f203, %f202, %f31;
	fma.rn.f32 	%f204, %f203, 0f3BBB989D, 0f3F000000;
	cvt.sat.f32.f32 	%f205, %f204;
	fma.rm.f32 	%f206, %f205, %f36, %f35;
	add.f32 	%f207, %f206, 0fCB40007F;
	neg.f32 	%f208, %f207;
	fma.rn.f32 	%f209, %f203, 0f3FB8AA3B, %f208;
	fma.rn.f32 	%f210, %f203, 0f32A57060, %f209;
	mov.b32 	%r37, %f206;
	shl.b32 	%r38, %r37, 23;
	mov.b32 	%f211, %r38;
	ex2.approx.ftz.f32 	%f212, %f210;
	mul.f32 	%f213, %f212, %f211;
	st.global.f32 	[%rd7+52], %f213;
	add.f32 	%f214, %f201, %f213;
	ld.global.f32 	%f215, [%rd6+56];
	sub.f32 	%f216, %f215, %f31;
	fma.rn.f32 	%f217, %f216, 0f3BBB989D, 0f3F000000;
	cvt.sat.f32.f32 	%f218, %f217;
	fma.rm.f32 	%f219, %f218, %f36, %f35;
	add.f32 	%f220, %f219, 0fCB40007F;
	neg.f32 	%f221, %f220;
	fma.rn.f32 	%f222, %f216, 0f3FB8AA3B, %f221;
	fma.rn.f32 	%f223, %f216, 0f32A57060, %f222;
	mov.b32 	%r39, %f219;
	shl.b32 	%r40, %r39, 23;
	mov.b32 	%f224, %r40;
	ex2.approx.ftz.f32 	%f225, %f223;
	mul.f32 	%f226, %f225, %f224;
	st.global.f32 	[%rd7+56], %f226;
	add.f32 	%f227, %f214, %f226;
	ld.global.f32 	%f228, [%rd6+60];
	sub.f32 	%f229, %f228, %f31;
	fma.rn.f32 	%f230, %f229, 0f3BBB989D, 0f3F000000;
	cvt.sat.f32.f32 	%f231, %f230;
	fma.rm.f32 	%f232, %f231, %f36, %f35;
	add.f32 	%f233, %f232, 0fCB40007F;
	neg.f32 	%f234, %f233;
	fma.rn.f32 	%f235, %f229, 0f3FB8AA3B, %f234;
	fma.rn.f32 	%f236, %f229, 0f32A57060, %f235;
	mov.b32 	%r41, %f232;
	shl.b32 	%r42, %r41, 23;
	mov.b32 	%f237, %r42;
	ex2.approx.ftz.f32 	%f238, %f236;
	mul.f32 	%f239, %f238, %f237;
	add.f32 	%f240, %f227, %f239;
	add.f32 	%f241, %f240, 0f3089705F;
	rcp.rn.f32 	%f242, %f241;
	mul.f32 	%f243, %f242, %f44;
	st.global.f32 	[%rd7], %f243;
	mul.f32 	%f244, %f242, %f57;
	st.global.f32 	[%rd7+4], %f244;
	mul.f32 	%f245, %f242, %f70;
	st.global.f32 	[%rd7+8], %f245;
	mul.f32 	%f246, %f242, %f83;
	st.global.f32 	[%rd7+12], %f246;
	mul.f32 	%f247, %f242, %f96;
	st.global.f32 	[%rd7+16], %f247;
	mul.f32 	%f248, %f242, %f109;
	st.global.f32 	[%rd7+20], %f248;
	mul.f32 	%f249, %f242, %f122;
	st.global.f32 	[%rd7+24], %f249;
	mul.f32 	%f250, %f242, %f135;
	st.global.f32 	[%rd7+28], %f250;
	mul.f32 	%f251, %f242, %f148;
	st.global.f32 	[%rd7+32], %f251;
	mul.f32 	%f252, %f242, %f161;
	st.global.f32 	[%rd7+36], %f252;
	mul.f32 	%f253, %f242, %f174;
	st.global.f32 	[%rd7+40], %f253;
	mul.f32 	%f254, %f242, %f187;
	st.global.f32 	[%rd7+44], %f254;
	mul.f32 	%f255, %f242, %f200;
	st.global.f32 	[%rd7+48], %f255;
	mul.f32 	%f256, %f242, %f213;
	st.global.f32 	[%rd7+52], %f256;
	mul.f32 	%f257, %f242, %f226;
	st.global.f32 	[%rd7+56], %f257;
	mul.f32 	%f258, %f242, %f239;
	st.global.f32 	[%rd7+60], %f258;
$L__BB1_2:
	ret;

}
	// .globl	_Z11topk_kernelPKfPiPfi
.visible .entry _Z11topk_kernelPKfPiPfi(
	.param .u64 .ptr .align 1 _Z11topk_kernelPKfPiPfi_param_0,
	.param .u64 .ptr .align 1 _Z11topk_kernelPKfPiPfi_param_1,
	.param .u64 .ptr .align 1 _Z11topk_kernelPKfPiPfi_param_2,
	.param .u32 _Z11topk_kernelPKfPiPfi_param_3
)
{
	.local .align 8 .b8 	__local_depot2[16];
	.reg .b64 	%SP;
	.reg .b64 	%SPL;
	.reg .pred 	%p<31>;
	.reg .b32 	%r<43>;
	.reg .b32 	%f<111>;
	.reg .b64 	%rd<114>;

	mov.u64 	%SPL, __local_depot2;
	ld.param.u64 	%rd18, [_Z11topk_kernelPKfPiPfi_param_0];
	ld.param.u64 	%rd19, [_Z11topk_kernelPKfPiPfi_param_1];
	ld.param.u64 	%rd20, [_Z11topk_kernelPKfPiPfi_param_2];
	ld.param.u32 	%r3, [_Z11topk_kernelPKfPiPfi_param_3];
	add.u64 	%rd1, %SPL, 0;
	add.u64 	%rd2, %SPL, 8;
	mov.u32 	%r4, %ctaid.x;
	mov.u32 	%r5, %ntid.x;
	mov.u32 	%r6, %tid.x;
	mad.lo.s32 	%r1, %r4, %r5, %r6;
	setp.ge.s32 	%p1, %r1, %r3;
	@%p1 bra 	$L__BB2_60;
	cvta.to.global.u64 	%rd23, %rd18;
	shl.b32 	%r8, %r1, 4;
	mul.wide.s32 	%rd24, %r8, 4;
	add.s64 	%rd3, %rd23, %rd24;
	ld.global.f32 	%f1, [%rd3];
	mov.b32 	%r9, 1;
	mov.b32 	%r42, 0;
	st.local.v2.u32 	[%rd1], {%r42, %r9};
	ld.global.f32 	%f84, [%rd3+4];
	st.local.v2.f32 	[%rd2], {%f1, %f84};
	setp.geu.f32 	%p2, %f1, %f84;
	mov.f32 	%f83, %f1;
	@%p2 bra 	$L__BB2_3;
	st.local.v2.f32 	[%rd2], {%f84, %f1};
	mov.b32 	%r11, 0;
	mov.b32 	%r42, 1;
	st.local.v2.u32 	[%rd1], {%r42, %r11};
	mov.f32 	%f83, %f84;
	mov.f32 	%f84, %f1;
$L__BB2_3:
	ld.global.f32 	%f5, [%rd3+8];
	setp.leu.f32 	%p3, %f5, %f84;
	@%p3 bra 	$L__BB2_7;
	setp.leu.f32 	%p4, %f5, %f83;
	mov.b64 	%rd100, 1;
	@%p4 bra 	$L__BB2_6;
	st.local.f32 	[%rd2+4], %f83;
	st.local.u32 	[%rd1+4], %r42;
	mov.b64 	%rd100, 0;
$L__BB2_6:
	shl.b64 	%rd27, %rd100, 2;
	add.s64 	%rd28, %rd2, %rd27;
	st.local.f32 	[%rd28], %f5;
	add.s64 	%rd29, %rd1, %rd27;
	mov.b32 	%r12, 2;
	st.local.u32 	[%rd29], %r12;
	ld.local.v2.f32 	{%f83, %f84}, [%rd2];
$L__BB2_7:
	ld.global.f32 	%f10, [%rd3+12];
	setp.leu.f32 	%p5, %f10, %f84;
	@%p5 bra 	$L__BB2_11;
	setp.leu.f32 	%p6, %f10, %f83;
	mov.b64 	%rd101, 1;
	@%p6 bra 	$L__BB2_10;
	st.local.f32 	[%rd2+4], %f83;
	ld.local.u32 	%r13, [%rd1];
	st.local.u32 	[%rd1+4], %r13;
	mov.b64 	%rd101, 0;
$L__BB2_10:
	shl.b64 	%rd32, %rd101, 2;
	add.s64 	%rd33, %rd2, %rd32;
	st.local.f32 	[%rd33], %f10;
	add.s64 	%rd34, %rd1, %rd32;
	mov.b32 	%r14, 3;
	st.local.u32 	[%rd34], %r14;
	ld.local.v2.f32 	{%f83, %f84}, [%rd2];
$L__BB2_11:
	ld.global.f32 	%f15, [%rd3+16];
	setp.leu.f32 	%p7, %f15, %f84;
	@%p7 bra 	$L__BB2_15;
	setp.leu.f32 	%p8, %f15, %f83;
	mov.b64 	%rd102, 1;
	@%p8 bra 	$L__BB2_14;
	st.local.f32 	[%rd2+4], %f83;
	ld.local.u32 	%r15, [%rd1];
	st.local.u32 	[%rd1+4], %r15;
	mov.b64 	%rd102, 0;
$L__BB2_14:
	shl.b64 	%rd37, %rd102, 2;
	add.s64 	%rd38, %rd2, %rd37;
	st.local.f32 	[%rd38], %f15;
	add.s64 	%rd39, %rd1, %rd37;
	mov.b32 	%r16, 4;
	st.local.u32 	[%rd39], %r16;
	ld.local.v2.f32 	{%f83, %f84}, [%rd2];
$L__BB2_15:
	ld.global.f32 	%f20, [%rd3+20];
	setp.leu.f32 	%p9, %f20, %f84;
	@%p9 bra 	$L__BB2_19;
	setp.leu.f32 	%p10, %f20, %f83;
	mov.b64 	%rd103, 1;
	@%p10 bra 	$L__BB2_18;
	st.local.f32 	[%rd2+4], %f83;
	ld.local.u32 	%r17, [%rd1];
	st.local.u32 	[%rd1+4], %r17;
	mov.b64 	%rd103, 0;
$L__BB2_18:
	shl.b64 	%rd42, %rd103, 2;
	add.s64 	%rd43, %rd2, %rd42;
	st.local.f32 	[%rd43], %f20;
	add.s64 	%rd44, %rd1, %rd42;
	mov.b32 	%r18, 5;
	st.local.u32 	[%rd44], %r18;
	ld.local.v2.f32 	{%f83, %f84}, [%rd2];
$L__BB2_19:
	ld.global.f32 	%f25, [%rd3+24];
	setp.leu.f32 	%p11, %f25, %f84;
	@%p11 bra 	$L__BB2_23;
	setp.leu.f32 	%p12, %f25, %f83;
	mov.b64 	%rd104, 1;
	@%p12 bra 	$L__BB2_22;
	st.local.f32 	[%rd2+4], %f83;
	ld.local.u32 	%r19, [%rd1];
	st.local.u32 	[%rd1+4], %r19;
	mov.b64 	%rd104, 0;
$L__BB2_22:
	shl.b64 	%rd47, %rd104, 2;
	add.s64 	%rd48, %rd2, %rd47;
	st.local.f32 	[%rd48], %f25;
	add.s64 	%rd49, %rd1, %rd47;
	mov.b32 	%r20, 6;
	st.local.u32 	[%rd49], %r20;
	ld.local.v2.f32 	{%f83, %f84}, [%rd2];
$L__BB2_23:
	ld.global.f32 	%f30, [%rd3+28];
	setp.leu.f32 	%p13, %f30, %f84;
	@%p13 bra 	$L__BB2_27;
	setp.leu.f32 	%p14, %f30, %f83;
	mov.b64 	%rd105, 1;
	@%p14 bra 	$L__BB2_26;
	st.local.f32 	[%rd2+4], %f83;
	ld.local.u32 	%r21, [%rd1];
	st.local.u32 	[%rd1+4], %r21;
	mov.b64 	%rd105, 0;
$L__BB2_26:
	shl.b64 	%rd52, %rd105, 2;
	add.s64 	%rd53, %rd2, %rd52;
	st.local.f32 	[%rd53], %f30;
	add.s64 	%rd54, %rd1, %rd52;
	mov.b32 	%r22, 7;
	st.local.u32 	[%rd54], %r22;
	ld.local.v2.f32 	{%f83, %f84}, [%rd2];
$L__BB2_27:
	ld.global.f32 	%f35, [%rd3+32];
	setp.leu.f32 	%p15, %f35, %f84;
	@%p15 bra 	$L__BB2_31;
	setp.leu.f32 	%p16, %f35, %f83;
	mov.b64 	%rd106, 1;
	@%p16 bra 	$L__BB2_30;
	st.local.f32 	[%rd2+4], %f83;
	ld.local.u32 	%r23, [%rd1];
	st.local.u32 	[%rd1+4], %r23;
	mov.b64 	%rd106, 0;
$L__BB2_30:
	shl.b64 	%rd57, %rd106, 2;
	add.s64 	%rd58, %rd2, %rd57;
	st.local.f32 	[%rd58], %f35;
	add.s64 	%rd59, %rd1, %rd57;
	mov.b32 	%r24, 8;
	st.local.u32 	[%rd59], %r24;
	ld.local.v2.f32 	{%f83, %f84}, [%rd2];
$L__BB2_31:
	ld.global.f32 	%f40, [%rd3+36];
	setp.leu.f32 	%p17, %f40, %f84;
	@%p17 bra 	$L__BB2_35;
	setp.leu.f32 	%p18, %f40, %f83;
	mov.b64 	%rd107, 1;
	@%p18 bra 	$L__BB2_34;
	st.local.f32 	[%rd2+4], %f83;
	ld.local.u32 	%r25, [%rd1];
	st.local.u32 	[%rd1+4], %r25;
	mov.b64 	%rd107, 0;
$L__BB2_34:
	shl.b64 	%rd62, %rd107, 2;
	add.s64 	%rd63, %rd2, %rd62;
	st.local.f32 	[%rd63], %f40;
	add.s64 	%rd64, %rd1, %rd62;
	mov.b32 	%r26, 9;
	st.local.u32 	[%rd64], %r26;
	ld.local.v2.f32 	{%f83, %f84}, [%rd2];
$L__BB2_35:
	ld.global.f32 	%f45, [%rd3+40];
	setp.leu.f32 	%p19, %f45, %f84;
	@%p19 bra 	$L__BB2_39;
	setp.leu.f32 	%p20, %f45, %f83;
	mov.b64 	%rd108, 1;
	@%p20 bra 	$L__BB2_38;
	st.local.f32 	[%rd2+4], %f83;
	ld.local.u32 	%r27, [%rd1];
	st.local.u32 	[%rd1+4], %r27;
	mov.b64 	%rd108, 0;
$L__BB2_38:
	shl.b64 	%rd67, %rd108, 2;
	add.s64 	%rd68, %rd2, %rd67;
	st.local.f32 	[%rd68], %f45;
	add.s64 	%rd69, %rd1, %rd67;
	mov.b32 	%r28, 10;
	st.local.u32 	[%rd69], %r28;
	ld.local.v2.f32 	{%f83, %f84}, [%rd2];
$L__BB2_39:
	ld.global.f32 	%f50, [%rd3+44];
	setp.leu.f32 	%p21, %f50, %f84;
	@%p21 bra 	$L__BB2_43;
	setp.leu.f32 	%p22, %f50, %f83;
	mov.b64 	%rd109, 1;
	@%p22 bra 	$L__BB2_42;
	st.local.f32 	[%rd2+4], %f83;
	ld.local.u32 	%r29, [%rd1];
	st.local.u32 	[%rd1+4], %r29;
	mov.b64 	%rd109, 0;
$L__BB2_42:
	shl.b64 	%rd72, %rd109, 2;
	add.s64 	%rd73, %rd2, %rd72;
	st.local.f32 	[%rd73], %f50;
	add.s64 	%rd74, %rd1, %rd72;
	mov.b32 	%r30, 11;
	st.local.u32 	[%rd74], %r30;
	ld.local.v2.f32 	{%f83, %f84}, [%rd2];
$L__BB2_43:
	ld.global.f32 	%f55, [%rd3+48];
	setp.leu.f32 	%p23, %f55, %f84;
	@%p23 bra 	$L__BB2_47;
	setp.leu.f32 	%p24, %f55, %f83;
	mov.b64 	%rd110, 1;
	@%p24 bra 	$L__BB2_46;
	st.local.f32 	[%rd2+4], %f83;
	ld.local.u32 	%r31, [%rd1];
	st.local.u32 	[%rd1+4], %r31;
	mov.b64 	%rd110, 0;
$L__BB2_46:
	shl.b64 	%rd77, %rd110, 2;
	add.s64 	%rd78, %rd2, %rd77;
	st.local.f32 	[%rd78], %f55;
	add.s64 	%rd79, %rd1, %rd77;
	mov.b32 	%r32, 12;
	st.local.u32 	[%rd79], %r32;
	ld.local.v2.f32 	{%f83, %f84}, [%rd2];
$L__BB2_47:
	ld.global.f32 	%f60, [%rd3+52];
	setp.leu.f32 	%p25, %f60, %f84;
	@%p25 bra 	$L__BB2_51;
	setp.leu.f32 	%p26, %f60, %f83;
	mov.b64 	%rd111, 1;
	@%p26 bra 	$L__BB2_50;
	st.local.f32 	[%rd2+4], %f83;
	ld.local.u32 	%r33, [%rd1];
	st.local.u32 	[%rd1+4], %r33;
	mov.b64 	%rd111, 0;
$L__BB2_50:
	shl.b64 	%rd82, %rd111, 2;
	add.s64 	%rd83, %rd2, %rd82;
	st.local.f32 	[%rd83], %f60;
	add.s64 	%rd84, %rd1, %rd82;
	mov.b32 	%r34, 13;
	st.local.u32 	[%rd84], %r34;
	ld.local.v2.f32 	{%f83, %f84}, [%rd2];
$L__BB2_51:
	ld.global.f32 	%f65, [%rd3+56];
	setp.leu.f32 	%p27, %f65, %f84;
	@%p27 bra 	$L__BB2_55;
	setp.leu.f32 	%p28, %f65, %f83;
	mov.b64 	%rd112, 1;
	@%p28 bra 	$L__BB2_54;
	st.local.f32 	[%rd2+4], %f83;
	ld.local.u32 	%r35, [%rd1];
	st.local.u32 	[%rd1+4], %r35;
	mov.b64 	%rd112, 0;
$L__BB2_54:
	shl.b64 	%rd87, %rd112, 2;
	add.s64 	%rd88, %rd2, %rd87;
	st.local.f32 	[%rd88], %f65;
	add.s64 	%rd89, %rd1, %rd87;
	mov.b32 	%r36, 14;
	st.local.u32 	[%rd89], %r36;
	ld.local.v2.f32 	{%f83, %f84}, [%rd2];
$L__BB2_55:
	ld.global.f32 	%f70, [%rd3+60];
	setp.leu.f32 	%p29, %f70, %f84;
	@%p29 bra 	$L__BB2_59;
	setp.leu.f32 	%p30, %f70, %f83;
	mov.b64 	%rd113, 1;
	@%p30 bra 	$L__BB2_58;
	st.local.f32 	[%rd2+4], %f83;
	ld.local.u32 	%r37, [%rd1];
	st.local.u32 	[%rd1+4], %r37;
	mov.b64 	%rd113, 0;
$L__BB2_58:
	shl.b64 	%rd92, %rd113, 2;
	add.s64 	%rd93, %rd2, %rd92;
	st.local.f32 	[%rd93], %f70;
	add.s64 	%rd94, %rd1, %rd92;
	mov.b32 	%r38, 15;
	st.local.u32 	[%rd94], %r38;
	ld.local.v2.f32 	{%f83, %f84}, [%rd2];
$L__BB2_59:
	shl.b32 	%r39, %r1, 1;
	add.f32 	%f75, %f83, 0f00000000;
	add.f32 	%f76, %f75, %f84;
	add.f32 	%f77, %f76, 0f3089705F;
	rcp.rn.f32 	%f78, %f77;
	ld.local.v2.u32 	{%r40, %r41}, [%rd1];
	cvta.to.global.u64 	%rd95, %rd19;
	mul.wide.s32 	%rd96, %r39, 4;
	add.s64 	%rd97, %rd95, %rd96;
	st.global.u32 	[%rd97], %r40;
	mul.f32 	%f79, %f78, %f83;
	cvta.to.global.u64 	%rd98, %rd20;
	add.s64 	%rd99, %rd98, %rd96;
	st.global.f32 	[%rd99], %f79;
	st.global.u32 	[%rd97+4], %r41;
	mul.f32 	%f80, %f78, %f84;
	st.global.f32 	[%rd99+4], %f80;
$L__BB2_60:
	ret;

}
	// .globl	_Z13expert_kernelPKfPKiS0_Pfiii
.visible .entry _Z13expert_kernelPKfPKiS0_Pfiii(
	.param .u64 .ptr .align 1 _Z13expert_kernelPKfPKiS0_Pfiii_param_0,
	.param .u64 .ptr .align 1 _Z13expert_kernelPKfPKiS0_Pfiii_param_1,
	.param .u64 .ptr .align 1 _Z13expert_kernelPKfPKiS0_Pfiii_param_2,
	.param .u64 .ptr .align 1 _Z13expert_kernelPKfPKiS0_Pfiii_param_3,
	.param .u32 _Z13expert_kernelPKfPKiS0_Pfiii_param_4,
	.param .u32 _Z13expert_kernelPKfPKiS0_Pfiii_param_5,
	.param .u32 _Z13expert_kernelPKfPKiS0_Pfiii_param_6
)
{
	.reg .pred 	%p<8>;
	.reg .b32 	%r<28>;
	.reg .b32 	%f<212>;
	.reg .b64 	%rd<28>;

	ld.param.u64 	%rd5, [_Z13expert_kernelPKfPKiS0_Pfiii_param_0];
	ld.param.u64 	%rd6, [_Z13expert_kernelPKfPKiS0_Pfiii_param_1];
	ld.param.u64 	%rd7, [_Z13expert_kernelPKfPKiS0_Pfiii_param_2];
	ld.param.u64 	%rd8, [_Z13expert_kernelPKfPKiS0_Pfiii_param_3];
	ld.param.u32 	%r6, [_Z13expert_kernelPKfPKiS0_Pfiii_param_4];
	ld.param.u32 	%r4, [_Z13expert_kernelPKfPKiS0_Pfiii_param_5];
	ld.param.u32 	%r5, [_Z13expert_kernelPKfPKiS0_Pfiii_param_6];
	mov.u32 	%r7, %ctaid.x;
	mov.u32 	%r8, %ntid.x;
	mov.u32 	%r9, %tid.x;
	mad.lo.s32 	%r1, %r7, %r8, %r9;
	setp.ge.s32 	%p1, %r1, %r6;
	@%p1 bra 	$L__BB3_5;
	cvta.to.global.u64 	%rd9, %rd6;
	cvta.to.global.u64 	%rd10, %rd7;
	cvta.to.global.u64 	%rd11, %rd8;
	cvta.to.global.u64 	%rd12, %rd5;
	shl.b32 	%r10, %r1, 1;
	mul.wide.s32 	%rd13, %r10, 4;
	add.s64 	%rd1, %rd11, %rd13;
	mov.b32 	%r11, 0;
	st.global.u32 	[%rd1], %r11;
	st.global.u32 	[%rd1+4], %r11;
	add.s64 	%rd2, %rd9, %rd13;
	ld.global.u32 	%r2, [%rd2];
	add.s64 	%rd3, %rd10, %rd13;
	setp.lt.s32 	%p2, %r2, %r4;
	setp.ge.s32 	%p3, %r2, %r5;
	add.s64 	%rd4, %rd12, %rd13;
	mov.f32 	%f210, 0f00000000;
	or.pred  	%p4, %p2, %p3;
	mov.f32 	%f211, %f210;
	@%p4 bra 	$L__BB3_3;
	ld.global.f32 	%f6, [%rd3];
	mul.wide.s32 	%rd14, %r2, 32;
	mov.u64 	%rd15, d_W_GATE_PROJ_EXP;
	add.s64 	%rd16, %rd15, %rd14;
	mov.u64 	%rd17, d_W_UP_PROJ_EXP;
	add.s64 	%rd18, %rd17, %rd14;
	ld.const.f32 	%f7, [%rd16];
	ld.global.f32 	%f8, [%rd4];
	fma.rn.f32 	%f9, %f7, %f8, 0f00000000;
	ld.const.f32 	%f10, [%rd18];
	fma.rn.f32 	%f11, %f8, %f10, 0f00000000;
	ld.const.f32 	%f12, [%rd16+4];
	ld.global.f32 	%f13, [%rd4+4];
	fma.rn.f32 	%f14, %f12, %f13, %f9;
	ld.const.f32 	%f15, [%rd18+4];
	fma.rn.f32 	%f16, %f13, %f15, %f11;
	fma.rn.f32 	%f17, %f14, 0fBBBB989D, 0f3F000000;
	cvt.sat.f32.f32 	%f18, %f17;
	mov.f32 	%f19, 0f4B400001;
	mov.f32 	%f20, 0f437C0000;
	fma.rm.f32 	%f21, %f18, %f20, %f19;
	add.f32 	%f22, %f21, 0fCB40007F;
	neg.f32 	%f23, %f22;
	fma.rn.f32 	%f24, %f14, 0fBFB8AA3B, %f23;
	fma.rn.f32 	%f25, %f14, 0fB2A57060, %f24;
	mov.b32 	%r12, %f21;
	shl.b32 	%r13, %r12, 23;
	mov.b32 	%f26, %r13;
	ex2.approx.ftz.f32 	%f27, %f25;
	fma.rn.f32 	%f28, %f27, %f26, 0f3F800000;
	div.rn.f32 	%f29, %f14, %f28;
	mul.f32 	%f30, %f16, %f29;
	ld.const.f32 	%f31, [%rd16+8];
	fma.rn.f32 	%f32, %f31, %f8, 0f00000000;
	ld.const.f32 	%f33, [%rd18+8];
	fma.rn.f32 	%f34, %f8, %f33, 0f00000000;
	ld.const.f32 	%f35, [%rd16+12];
	fma.rn.f32 	%f36, %f35, %f13, %f32;
	ld.const.f32 	%f37, [%rd18+12];
	fma.rn.f32 	%f38, %f13, %f37, %f34;
	fma.rn.f32 	%f39, %f36, 0fBBBB989D, 0f3F000000;
	cvt.sat.f32.f32 	%f40, %f39;
	fma.rm.f32 	%f41, %f40, %f20, %f19;
	add.f32 	%f42, %f41, 0fCB40007F;
	neg.f32 	%f43, %f42;
	fma.rn.f32 	%f44, %f36, 0fBFB8AA3B, %f43;
	fma.rn.f32 	%f45, %f36, 0fB2A57060, %f44;
	mov.b32 	%r14, %f41;
	shl.b32 	%r15, %r14, 23;
	mov.b32 	%f46, %r15;
	ex2.approx.ftz.f32 	%f47, %f45;
	fma.rn.f32 	%f48, %f47, %f46, 0f3F800000;
	div.rn.f32 	%f49, %f36, %f48;
	mul.f32 	%f50, %f38, %f49;
	ld.const.f32 	%f51, [%rd16+16];
	fma.rn.f32 	%f52, %f51, %f8, 0f00000000;
	ld.const.f32 	%f53, [%rd18+16];
	fma.rn.f32 	%f54, %f8, %f53, 0f00000000;
	ld.const.f32 	%f55, [%rd16+20];
	fma.rn.f32 	%f56, %f55, %f13, %f52;
	ld.const.f32 	%f57, [%rd18+20];
	fma.rn.f32 	%f58, %f13, %f57, %f54;
	fma.rn.f32 	%f59, %f56, 0fBBBB989D, 0f3F000000;
	cvt.sat.f32.f32 	%f60, %f59;
	fma.rm.f32 	%f61, %f60, %f20, %f19;
	add.f32 	%f62, %f61, 0fCB40007F;
	neg.f32 	%f63, %f62;
	fma.rn.f32 	%f64, %f56, 0fBFB8AA3B, %f63;
	fma.rn.f32 	%f65, %f56, 0fB2A57060, %f64;
	mov.b32 	%r16, %f61;
	shl.b32 	%r17, %r16, 23;
	mov.b32 	%f66, %r17;
	ex2.approx.ftz.f32 	%f67, %f65;
	fma.rn.f32 	%f68, %f67, %f66, 0f3F800000;
	div.rn.f32 	%f69, %f56, %f68;
	mul.f32 	%f70, %f58, %f69;
	ld.const.f32 	%f71, [%rd16+24];
	fma.rn.f32 	%f72, %f71, %f8, 0f00000000;
	ld.const.f32 	%f73, [%rd18+24];
	fma.rn.f32 	%f74, %f8, %f73, 0f00000000;
	ld.const.f32 	%f75, [%rd16+28];
	fma.rn.f32 	%f76, %f75, %f13, %f72;
	ld.const.f32 	%f77, [%rd18+28];
	fma.rn.f32 	%f78, %f13, %f77, %f74;
	fma.rn.f32 	%f79, %f76, 0fBBBB989D, 0f3F000000;
	cvt.sat.f32.f32 	%f80, %f79;
	fma.rm.f32 	%f81, %f80, %f20, %f19;
	add.f32 	%f82, %f81, 0fCB40007F;
	neg.f32 	%f83, %f82;
	fma.rn.f32 	%f84, %f76, 0fBFB8AA3B, %f83;
	fma.rn.f32 	%f85, %f76, 0fB2A57060, %f84;
	mov.b32 	%r18, %f81;
	shl.b32 	%r19, %r18, 23;
	mov.b32 	%f86, %r19;
	ex2.approx.ftz.f32 	%f87, %f85;
	fma.rn.f32 	%f88, %f87, %f86, 0f3F800000;
	div.rn.f32 	%f89, %f76, %f88;
	mul.f32 	%f90, %f78, %f89;
	mov.u64 	%rd19, d_W_DOWN_PROJ_EXP;
	add.s64 	%rd20, %rd19, %rd14;
	ld.const.f32 	%f91, [%rd20];
	fma.rn.f32 	%f92, %f91, %f30, 0f00000000;
	ld.const.f32 	%f93, [%rd20+4];
	fma.rn.f32 	%f94, %f93, %f50, %f92;
	ld.const.f32 	%f95, [%rd20+8];
	fma.rn.f32 	%f96, %f95, %f70, %f94;
	ld.const.f32 	%f97, [%rd20+12];
	fma.rn.f32 	%f98, %f97, %f90, %f96;
	ld.const.f32 	%f99, [%rd20+16];
	fma.rn.f32 	%f100, %f99, %f30, 0f00000000;
	ld.const.f32 	%f101, [%rd20+20];
	fma.rn.f32 	%f102, %f101, %f50, %f100;
	ld.const.f32 	%f103, [%rd20+24];
	fma.rn.f32 	%f104, %f103, %f70, %f102;
	ld.const.f32 	%f105, [%rd20+28];
	fma.rn.f32 	%f106, %f105, %f90, %f104;
	fma.rn.f32 	%f211, %f6, %f98, 0f00000000;
	st.global.f32 	[%rd1], %f211;
	fma.rn.f32 	%f210, %f6, %f106, 0f00000000;
	st.global.f32 	[%rd1+4], %f210;
$L__BB3_3:
	ld.global.u32 	%r3, [%rd2+4];
	setp.lt.s32 	%p5, %r3, %r4;
	setp.ge.s32 	%p6, %r3, %r5;
	or.pred  	%p7, %p5, %p6;
	@%p7 bra 	$L__BB3_5;
	ld.global.f32 	%f107, [%rd3+4];
	mul.wide.s32 	%rd21, %r3, 32;
	mov.u64 	%rd22, d_W_GATE_PROJ_EXP;
	add.s64 	%rd23, %rd22, %rd21;
	mov.u64 	%rd24, d_W_UP_PROJ_EXP;
	add.s64 	%rd25, %rd24, %rd21;
	ld.const.f32 	%f108, [%rd23];
	ld.global.f32 	%f109, [%rd4];
	fma.rn.f32 	%f110, %f108, %f109, 0f00000000;
	ld.const.f32 	%f111, [%rd25];
	fma.rn.f32 	%f112, %f109, %f111, 0f00000000;
	ld.const.f32 	%f113, [%rd23+4];
	ld.global.f32 	%f114, [%rd4+4];
	fma.rn.f32 	%f115, %f113, %f114, %f110;
	ld.const.f32 	%f116, [%rd25+4];
	fma.rn.f32 	%f117, %f114, %f116, %f112;
	fma.rn.f32 	%f118, %f115, 0fBBBB989D, 0f3F000000;
	cvt.sat.f32.f32 	%f119, %f118;
	mov.f32 	%f120, 0f4B400001;
	mov.f32 	%f121, 0f437C0000;
	fma.rm.f32 	%f122, %f119, %f121, %f120;
	add.f32 	%f123, %f122, 0fCB40007F;
	neg.f32 	%f124, %f123;
	fma.rn.f32 	%f125, %f115, 0fBFB8AA3B, %f124;
	fma.rn.f32 	%f126, %f115, 0fB2A57060, %f125;
	mov.b32 	%r20, %f122;
	shl.b32 	%r21, %r20, 23;
	mov.b32 	%f127, %r21;
	ex2.approx.ftz.f32 	%f128, %f126;
	fma.rn.f32 	%f129, %f128, %f127, 0f3F800000;
	div.rn.f32 	%f130, %f115, %f129;
	mul.f32 	%f131, %f117, %f130;
	ld.const.f32 	%f132, [%rd23+8];
	fma.rn.f32 	%f133, %f132, %f109, 0f00000000;
	ld.const.f32 	%f134, [%rd25+8];
	fma.rn.f32 	%f135, %f109, %f134, 0f00000000;
	ld.const.f32 	%f136, [%rd23+12];
	fma.rn.f32 	%f137, %f136, %f114, %f133;
	ld.const.f32 	%f138, [%rd25+12];
	fma.rn.f32 	%f139, %f114, %f138, %f135;
	fma.rn.f32 	%f140, %f137, 0fBBBB989D, 0f3F000000;
	cvt.sat.f32.f32 	%f141, %f140;
	fma.rm.f32 	%f142, %f141, %f121, %f120;
	add.f32 	%f143, %f142, 0fCB40007F;
	neg.f32 	%f144, %f143;
	fma.rn.f32 	%f145, %f137, 0fBFB8AA3B, %f144;
	fma.rn.f32 	%f146, %f137, 0fB2A57060, %f145;
	mov.b32 	%r22, %f142;
	shl.b32 	%r23, %r22, 23;
	mov.b32 	%f147, %r23;
	ex2.approx.ftz.f32 	%f148, %f146;
	fma.rn.f32 	%f149, %f148, %f147, 0f3F800000;
	div.rn.f32 	%f150, %f137, %f149;
	mul.f32 	%f151, %f139, %f150;
	ld.const.f32 	%f152, [%rd23+16];
	fma.rn.f32 	%f153, %f152, %f109, 0f00000000;
	ld.const.f32 	%f154, [%rd25+16];
	fma.rn.f32 	%f155, %f109, %f154, 0f00000000;
	ld.const.f32 	%f156, [%rd23+20];
	fma.rn.f32 	%f157, %f156, %f114, %f153;
	ld.const.f32 	%f158, [%rd25+20];
	fma.rn.f32 	%f159, %f114, %f158, %f155;
	fma.rn.f32 	%f160, %f157, 0fBBBB989D, 0f3F000000;
	cvt.sat.f32.f32 	%f161, %f160;
	fma.rm.f32 	%f162, %f161, %f121, %f120;
	add.f32 	%f163, %f162, 0fCB40007F;
	neg.f32 	%f164, %f163;
	fma.rn.f32 	%f165, %f157, 0fBFB8AA3B, %f164;
	fma.rn.f32 	%f166, %f157, 0fB2A57060, %f165;
	mov.b32 	%r24, %f162;
	shl.b32 	%r25, %r24, 23;
	mov.b32 	%f167, %r25;
	ex2.approx.ftz.f32 	%f168, %f166;
	fma.rn.f32 	%f169, %f168, %f167, 0f3F800000;
	div.rn.f32 	%f170, %f157, %f169;
	mul.f32 	%f171, %f159, %f170;
	ld.const.f32 	%f172, [%rd23+24];
	fma.rn.f32 	%f173, %f172, %f109, 0f00000000;
	ld.const.f32 	%f174, [%rd25+24];
	fma.rn.f32 	%f175, %f109, %f174, 0f00000000;
	ld.const.f32 	%f176, [%rd23+28];
	fma.rn.f32 	%f177, %f176, %f114, %f173;
	ld.const.f32 	%f178, [%rd25+28];
	fma.rn.f32 	%f179, %f114, %f178, %f175;
	fma.rn.f32 	%f180, %f177, 0fBBBB989D, 0f3F000000;
	cvt.sat.f32.f32 	%f181, %f180;
	fma.rm.f32 	%f182, %f181, %f121, %f120;
	add.f32 	%f183, %f182, 0fCB40007F;
	neg.f32 	%f184, %f183;
	fma.rn.f32 	%f185, %f177, 0fBFB8AA3B, %f184;
	fma.rn.f32 	%f186, %f177, 0fB2A57060, %f185;
	mov.b32 	%r26, %f182;
	shl.b32 	%r27, %r26, 23;
	mov.b32 	%f187, %r27;
	ex2.approx.ftz.f32 	%f188, %f186;
	fma.rn.f32 	%f189, %f188, %f187, 0f3F800000;
	div.rn.f32 	%f190, %f177, %f189;
	mul.f32 	%f191, %f179, %f190;
	mov.u64 	%rd26, d_W_DOWN_PROJ_EXP;
	add.s64 	%rd27, %rd26, %rd21;
	ld.const.f32 	%f192, [%rd27];
	fma.rn.f32 	%f193, %f192, %f131, 0f00000000;
	ld.const.f32 	%f194, [%rd27+4];
	fma.rn.f32 	%f195, %f194, %f151, %f193;
	ld.const.f32 	%f196, [%rd27+8];
	fma.rn.f32 	%f197, %f196, %f171, %f195;
	ld.const.f32 	%f198, [%rd27+12];
	fma.rn.f32 	%f199, %f198, %f191, %f197;
	ld.const.f32 	%f200, [%rd27+16];
	fma.rn.f32 	%f201, %f200, %f131, 0f00000000;
	ld.const.f32 	%f202, [%rd27+20];
	fma.rn.f32 	%f203, %f202, %f151, %f201;
	ld.const.f32 	%f204, [%rd27+24];
	fma.rn.f32 	%f205, %f204, %f171, %f203;
	ld.const.f32 	%f206, [%rd27+28];
	fma.rn.f32 	%f207, %f206, %f191, %f205;
	fma.rn.f32 	%f208, %f107, %f199, %f211;
	st.global.f32 	[%rd1], %f208;
	fma.rn.f32 	%f209, %f107, %f207, %f210;
	st.global.f32 	[%rd1+4], %f209;
$L__BB3_5:
	ret;

}
	// .globl	_Z20shared_expert_kernelPKfPfi
.visible .entry _Z20shared_expert_kernelPKfPfi(
	.param .u64 .ptr .align 1 _Z20shared_expert_kernelPKfPfi_param_0,
	.param .u64 .ptr .align 1 _Z20shared_expert_kernelPKfPfi_param_1,
	.param .u32 _Z20shared_expert_kernelPKfPfi_param_2
)
{
	.reg .pred 	%p<2>;
	.reg .b32 	%r<15>;
	.reg .b32 	%f<101>;
	.reg .b64 	%rd<8>;

	ld.param.u64 	%rd1, [_Z20shared_expert_kernelPKfPfi_param_0];
	ld.param.u64 	%rd2, [_Z20shared_expert_kernelPKfPfi_param_1];
	ld.param.u32 	%r2, [_Z20shared_expert_kernelPKfPfi_param_2];
	mov.u32 	%r3, %ctaid.x;
	mov.u32 	%r4, %ntid.x;
	mov.u32 	%r5, %tid.x;
	mad.lo.s32 	%r1, %r3, %r4, %r5;
	setp.ge.s32 	%p1, %r1, %r2;
	@%p1 bra 	$L__BB4_2;
	cvta.to.global.u64 	%rd3, %rd2;
	cvta.to.global.u64 	%rd4, %rd1;
	shl.b32 	%r6, %r1, 1;
	ld.const.f32 	%f1, [d_W_GATE_PROJ];
	mul.wide.s32 	%rd5, %r6, 4;
	add.s64 	%rd6, %rd4, %rd5;
	ld.global.f32 	%f2, [%rd6];
	fma.rn.f32 	%f3, %f1, %f2, 0f00000000;
	ld.const.f32 	%f4, [d_W_UP_PROJ];
	fma.rn.f32 	%f5, %f2, %f4, 0f00000000;
	ld.const.f32 	%f6, [d_W_GATE_PROJ+4];
	ld.global.f32 	%f7, [%rd6+4];
	fma.rn.f32 	%f8, %f6, %f7, %f3;
	ld.const.f32 	%f9, [d_W_UP_PROJ+4];
	fma.rn.f32 	%f10, %f7, %f9, %f5;
	fma.rn.f32 	%f11, %f8, 0fBBBB989D, 0f3F000000;
	cvt.sat.f32.f32 	%f12, %f11;
	mov.f32 	%f13, 0f4B400001;
	mov.f32 	%f14, 0f437C0000;
	fma.rm.f32 	%f15, %f12, %f14, %f13;
	add.f32 	%f16, %f15, 0fCB40007F;
	neg.f32 	%f17, %f16;
	fma.rn.f32 	%f18, %f8, 0fBFB8AA3B, %f17;
	fma.rn.f32 	%f19, %f8, 0fB2A57060, %f18;
	mov.b32 	%r7, %f15;
	shl.b32 	%r8, %r7, 23;
	mov.b32 	%f20, %r8;
	ex2.approx.ftz.f32 	%f21, %f19;
	fma.rn.f32 	%f22, %f21, %f20, 0f3F800000;
	div.rn.f32 	%f23, %f8, %f22;
	mul.f32 	%f24, %f10, %f23;
	ld.const.f32 	%f25, [d_W_GATE_PROJ+8];
	fma.rn.f32 	%f26, %f25, %f2, 0f00000000;
	ld.const.f32 	%f27, [d_W_UP_PROJ+8];
	fma.rn.f32 	%f28, %f2, %f27, 0f00000000;
	ld.const.f32 	%f29, [d_W_GATE_PROJ+12];
	fma.rn.f32 	%f30, %f29, %f7, %f26;
	ld.const.f32 	%f31, [d_W_UP_PROJ+12];
	fma.rn.f32 	%f32, %f7, %f31, %f28;
	fma.rn.f32 	%f33, %f30, 0fBBBB989D, 0f3F000000;
	cvt.sat.f32.f32 	%f34, %f33;
	fma.rm.f32 	%f35, %f34, %f14, %f13;
	add.f32 	%f36, %f35, 0fCB40007F;
	neg.f32 	%f37, %f36;
	fma.rn.f32 	%f38, %f30, 0fBFB8AA3B, %f37;
	fma.rn.f32 	%f39, %f30, 0fB2A57060, %f38;
	mov.b32 	%r9, %f35;
	shl.b32 	%r10, %r9, 23;
	mov.b32 	%f40, %r10;
	ex2.approx.ftz.f32 	%f41, %f39;
	fma.rn.f32 	%f42, %f41, %f40, 0f3F800000;
	div.rn.f32 	%f43, %f30, %f42;
	mul.f32 	%f44, %f32, %f43;
	ld.const.f32 	%f45, [d_W_GATE_PROJ+16];
	fma.rn.f32 	%f46, %f45, %f2, 0f00000000;
	ld.const.f32 	%f47, [d_W_UP_PROJ+16];
	fma.rn.f32 	%f48, %f2, %f47, 0f00000000;
	ld.const.f32 	%f49, [d_W_GATE_PROJ+20];
	fma.rn.f32 	%f50, %f49, %f7, %f46;
	ld.const.f32 	%f51, [d_W_UP_PROJ+20];
	fma.rn.f32 	%f52, %f7, %f51, %f48;
	fma.rn.f32 	%f53, %f50, 0fBBBB989D, 0f3F000000;
	cvt.sat.f32.f32 	%f54, %f53;
	fma.rm.f32 	%f55, %f54, %f14, %f13;
	add.f32 	%f56, %f55, 0fCB40007F;
	neg.f32 	%f57, %f56;
	fma.rn.f32 	%f58, %f50, 0fBFB8AA3B, %f57;
	fma.rn.f32 	%f59, %f50, 0fB2A57060, %f58;
	mov.b32 	%r11, %f55;
	shl.b32 	%r12, %r11, 23;
	mov.b32 	%f60, %r12;
	ex2.approx.ftz.f32 	%f61, %f59;
	fma.rn.f32 	%f62, %f61, %f60, 0f3F800000;
	div.rn.f32 	%f63, %f50, %f62;
	mul.f32 	%f64, %f52, %f63;
	ld.const.f32 	%f65, [d_W_GATE_PROJ+24];
	fma.rn.f32 	%f66, %f65, %f2, 0f00000000;
	ld.const.f32 	%f67, [d_W_UP_PROJ+24];
	fma.rn.f32 	%f68, %f2, %f67, 0f00000000;
	ld.const.f32 	%f69, [d_W_GATE_PROJ+28];
	fma.rn.f32 	%f70, %f69, %f7, %f66;
	ld.const.f32 	%f71, [d_W_UP_PROJ+28];
	fma.rn.f32 	%f72, %f7, %f71, %f68;
	fma.rn.f32 	%f73, %f70, 0fBBBB989D, 0f3F000000;
	cvt.sat.f32.f32 	%f74, %f73;
	fma.rm.f32 	%f75, %f74, %f14, %f13;
	add.f32 	%f76, %f75, 0fCB40007F;
	neg.f32 	%f77, %f76;
	fma.rn.f32 	%f78, %f70, 0fBFB8AA3B, %f77;
	fma.rn.f32 	%f79, %f70, 0fB2A57060, %f78;
	mov.b32 	%r13, %f75;
	shl.b32 	%r14, %r13, 23;
	mov.b32 	%f80, %r14;
	ex2.approx.ftz.f32 	%f81, %f79;
	fma.rn.f32 	%f82, %f81, %f80, 0f3F800000;
	div.rn.f32 	%f83, %f70, %f82;
	mul.f32 	%f84, %f72, %f83;
	ld.const.f32 	%f85, [d_W_DOWN_PROJ];
	fma.rn.f32 	%f86, %f85, %f24, 0f00000000;
	ld.const.f32 	%f87, [d_W_DOWN_PROJ+4];
	fma.rn.f32 	%f88, %f87, %f44, %f86;
	ld.const.f32 	%f89, [d_W_DOWN_PROJ+8];
	fma.rn.f32 	%f90, %f89, %f64, %f88;
	ld.const.f32 	%f91, [d_W_DOWN_PROJ+12];
	fma.rn.f32 	%f92, %f91, %f84, %f90;
	add.s64 	%rd7, %rd3, %rd5;
	st.global.f32 	[%rd7], %f92;
	ld.const.f32 	%f93, [d_W_DOWN_PROJ+16];
	fma.rn.f32 	%f94, %f93, %f24, 0f00000000;
	ld.const.f32 	%f95, [d_W_DOWN_PROJ+20];
	fma.rn.f32 	%f96, %f95, %f44, %f94;
	ld.const.f32 	%f97, [d_W_DOWN_PROJ+24];
	fma.rn.f32 	%f98, %f97, %f64, %f96;
	ld.const.f32 	%f99, [d_W_DOWN_PROJ+28];
	fma.rn.f32 	%f100, %f99, %f84, %f98;
	st.global.f32 	[%rd7+4], %f100;
$L__BB4_2:
	ret;

}
	// .globl	_Z14combine_kernelPKfS0_Pfi
.visible .entry _Z14combine_kernelPKfS0_Pfi(
	.param .u64 .ptr .align 1 _Z14combine_kernelPKfS0_Pfi_param_0,
	.param .u64 .ptr .align 1 _Z14combine_kernelPKfS0_Pfi_param_1,
	.param .u64 .ptr .align 1 _Z14combine_kernelPKfS0_Pfi_param_2,
	.param .u32 _Z14combine_kernelPKfS0_Pfi_param_3
)
{
	.reg .pred 	%p<2>;
	.reg .b32 	%r<7>;
	.reg .b32 	%f<7>;
	.reg .b64 	%rd<11>;

	ld.param.u64 	%rd1, [_Z14combine_kernelPKfS0_Pfi_param_0];
	ld.param.u64 	%rd2, [_Z14combine_kernelPKfS0_Pfi_param_1];
	ld.param.u64 	%rd3, [_Z14combine_kernelPKfS0_Pfi_param_2];
	ld.param.u32 	%r2, [_Z14combine_kernelPKfS0_Pfi_param_3];
	mov.u32 	%r3, %ctaid.x;
	mov.u32 	%r4, %ntid.x;
	mov.u32 	%r5, %tid.x;
	mad.lo.s32 	%r1, %r3, %r4, %r5;
	setp.ge.s32 	%p1, %r1, %r2;
	@%p1 bra 	$L__BB5_2;
	cvta.to.global.u64 	%rd4, %rd1;
	cvta.to.global.u64 	%rd5, %rd2;
	cvta.to.global.u64 	%rd6, %rd3;
	shl.b32 	%r6, %r1, 1;
	mul.wide.s32 	%rd7, %r6, 4;
	add.s64 	%rd8, %rd4, %rd7;
	ld.global.f32 	%f1, [%rd8];
	add.s64 	%rd9, %rd5, %rd7;
	ld.global.f32 	%f2, [%rd9];
	add.f32 	%f3, %f1, %f2;
	add.s64 	%rd10, %rd6, %rd7;
	st.global.f32 	[%rd10], %f3;
	ld.global.f32 	%f4, [%rd8+4];
	ld.global.f32 	%f5, [%rd9+4];
	add.f32 	%f6, %f4, %f5;
	st.global.f32 	[%rd10+4], %f6;
$L__BB5_2:
	ret;

}
	// .globl	_Z20reduce_alltoall_recvPKfPfii
.visible .entry _Z20reduce_alltoall_recvPKfPfii(
	.param .u64 .ptr .align 1 _Z20reduce_alltoall_recvPKfPfii_param_0,
	.param .u64 .ptr .align 1 _Z20reduce_alltoall_recvPKfPfii_param_1,
	.param .u32 _Z20reduce_alltoall_recvPKfPfii_param_2,
	.param .u32 _Z20reduce_alltoall_recvPKfPfii_param_3
)
{
	.reg .pred 	%p<11>;
	.reg .b32 	%r<38>;
	.reg .b32 	%f<83>;
	.reg .b64 	%rd<43>;

	ld.param.u64 	%rd3, [_Z20reduce_alltoall_recvPKfPfii_param_0];
	ld.param.u64 	%rd2, [_Z20reduce_alltoall_recvPKfPfii_param_1];
	ld.param.u32 	%r23, [_Z20reduce_alltoall_recvPKfPfii_param_2];
	ld.param.u32 	%r24, [_Z20reduce_alltoall_recvPKfPfii_param_3];
	cvta.to.global.u64 	%rd1, %rd3;
	mov.u32 	%r25, %ctaid.x;
	mov.u32 	%r26, %ntid.x;
	mov.u32 	%r27, %tid.x;
	mad.lo.s32 	%r1, %r25, %r26, %r27;
	setp.ge.s32 	%p1, %r1, %r23;
	@%p1 bra 	$L__BB6_15;
	setp.lt.s32 	%p2, %r24, 1;
	mov.f32 	%f82, 0f00000000;
	@%p2 bra 	$L__BB6_14;
	and.b32  	%r2, %r24, 15;
	setp.lt.u32 	%p3, %r24, 16;
	mov.f32 	%f82, 0f00000000;
	mov.b32 	%r34, 0;
	@%p3 bra 	$L__BB6_5;
	and.b32  	%r34, %r24, 2147483632;
	neg.s32 	%r32, %r34;
	shl.b32 	%r5, %r23, 4;
	mov.f32 	%f82, 0f00000000;
	mul.wide.s32 	%rd6, %r23, 4;
	mov.u32 	%r31, %r1;
$L__BB6_4:
	.pragma "nounroll";
	mul.wide.s32 	%rd4, %r31, 4;
	add.s64 	%rd5, %rd1, %rd4;
	ld.global.f32 	%f18, [%rd5];
	add.f32 	%f19, %f82, %f18;
	add.s64 	%rd7, %rd5, %rd6;
	ld.global.f32 	%f20, [%rd7];
	add.f32 	%f21, %f19, %f20;
	add.s64 	%rd8, %rd7, %rd6;
	ld.global.f32 	%f22, [%rd8];
	add.f32 	%f23, %f21, %f22;
	add.s64 	%rd9, %rd8, %rd6;
	ld.global.f32 	%f24, [%rd9];
	add.f32 	%f25, %f23, %f24;
	add.s64 	%rd10, %rd9, %rd6;
	ld.global.f32 	%f26, [%rd10];
	add.f32 	%f27, %f25, %f26;
	add.s64 	%rd11, %rd10, %rd6;
	ld.global.f32 	%f28, [%rd11];
	add.f32 	%f29, %f27, %f28;
	add.s64 	%rd12, %rd11, %rd6;
	ld.global.f32 	%f30, [%rd12];
	add.f32 	%f31, %f29, %f30;
	add.s64 	%rd13, %rd12, %rd6;
	ld.global.f32 	%f32, [%rd13];
	add.f32 	%f33, %f31, %f32;
	add.s64 	%rd14, %rd13, %rd6;
	ld.global.f32 	%f34, [%rd14];
	add.f32 	%f35, %f33, %f34;
	add.s64 	%rd15, %rd14, %rd6;
	ld.global.f32 	%f36, [%rd15];
	add.f32 	%f37, %f35, %f36;
	add.s64 	%rd16, %rd15, %rd6;
	ld.global.f32 	%f38, [%rd16];
	add.f32 	%f39, %f37, %f38;
	add.s64 	%rd17, %rd16, %rd6;
	ld.global.f32 	%f40, [%rd17];
	add.f32 	%f41, %f39, %f40;
	add.s64 	%rd18, %rd17, %rd6;
	ld.global.f32 	%f42, [%rd18];
	add.f32 	%f43, %f41, %f42;
	add.s64 	%rd19, %rd18, %rd6;
	ld.global.f32 	%f44, [%rd19];
	add.f32 	%f45, %f43, %f44;
	add.s64 	%rd20, %rd19, %rd6;
	ld.global.f32 	%f46, [%rd20];
	add.f32 	%f47, %f45, %f46;
	add.s64 	%rd21, %rd20, %rd6;
	ld.global.f32 	%f48, [%rd21];
	add.f32 	%f82, %f47, %f48;
	add.s32 	%r32, %r32, 16;
	add.s32 	%r31, %r31, %r5;
	setp.ne.s32 	%p4, %r32, 0;
	@%p4 bra 	$L__BB6_4;
$L__BB6_5:
	setp.eq.s32 	%p5, %r2, 0;
	@%p5 bra 	$L__BB6_14;
	and.b32  	%r11, %r24, 7;
	setp.lt.u32 	%p6, %r2, 8;
	@%p6 bra 	$L__BB6_8;
	mad.lo.s32 	%r29, %r34, %r23, %r1;
	mul.wide.s32 	%rd22, %r29, 4;
	add.s64 	%rd23, %rd1, %rd22;
	ld.global.f32 	%f50, [%rd23];
	add.f32 	%f51, %f82, %f50;
	mul.wide.s32 	%rd24, %r23, 4;
	add.s64 	%rd25, %rd23, %rd24;
	ld.global.f32 	%f52, [%rd25];
	add.f32 	%f53, %f51, %f52;
	add.s64 	%rd26, %rd25, %rd24;
	ld.global.f32 	%f54, [%rd26];
	add.f32 	%f55, %f53, %f54;
	add.s64 	%rd27, %rd26, %rd24;
	ld.global.f32 	%f56, [%rd27];
	add.f32 	%f57, %f55, %f56;
	add.s64 	%rd28, %rd27, %rd24;
	ld.global.f32 	%f58, [%rd28];
	add.f32 	%f59, %f57, %f58;
	add.s64 	%rd29, %rd28, %rd24;
	ld.global.f32 	%f60, [%rd29];
	add.f32 	%f61, %f59, %f60;
	add.s64 	%rd30, %rd29, %rd24;
	ld.global.f32 	%f62, [%rd30];
	add.f32 	%f63, %f61, %f62;
	add.s64 	%rd31, %rd30, %rd24;
	ld.global.f32 	%f64, [%rd31];
	add.f32 	%f82, %f63, %f64;
	add.s32 	%r34, %r34, 8;
$L__BB6_8:
	setp.eq.s32 	%p7, %r11, 0;
	@%p7 bra 	$L__BB6_14;
	and.b32  	%r14, %r24, 3;
	setp.lt.u32 	%p8, %r11, 4;
	@%p8 bra 	$L__BB6_11;
	mad.lo.s32 	%r30, %r34, %r23, %r1;
	mul.wide.s32 	%rd32, %r30, 4;
	add.s64 	%rd33, %rd1, %rd32;
	ld.global.f32 	%f66, [%rd33];
	add.f32 	%f67, %f82, %f66;
	mul.wide.s32 	%rd34, %r23, 4;
	add.s64 	%rd35, %rd33, %rd34;
	ld.global.f32 	%f68, [%rd35];
	add.f32 	%f69, %f67, %f68;
	add.s64 	%rd36, %rd35, %rd34;
	ld.global.f32 	%f70, [%rd36];
	add.f32 	%f71, %f69, %f70;
	add.s64 	%rd37, %rd36, %rd34;
	ld.global.f32 	%f72, [%rd37];
	add.f32 	%f82, %f71, %f72;
	add.s32 	%r34, %r34, 4;
$L__BB6_11:
	setp.eq.s32 	%p9, %r14, 0;
	@%p9 bra 	$L__BB6_14;
	mad.lo.s32 	%r37, %r34, %r23, %r1;
	neg.s32 	%r36, %r14;
$L__BB6_13:
	.pragma "nounroll";
	mul.wide.s32 	%rd38, %r37, 4;
	add.s64 	%rd39, %rd1, %rd38;
	ld.global.f32 	%f73, [%rd39];
	add.f32 	%f82, %f82, %f73;
	add.s32 	%r37, %r37, %r23;
	add.s32 	%r36, %r36, 1;
	setp.ne.s32 	%p10, %r36, 0;
	@%p10 bra 	$L__BB6_13;
$L__BB6_14:
	cvta.to.global.u64 	%rd40, %rd2;
	mul.wide.s32 	%rd41, %r1, 4;
	add.s64 	%rd42, %rd40, %rd41;
	st.global.f32 	[%rd42], %f82;
$L__BB6_15:
	ret;

}


// ===== COMPILED SASS (sm_100) =====

	.target	sm_100

	.elftype	@"ET_EXEC"


//--------------------- .note.nv.tkinfo           --------------------------
	.section	.note.nv.tkinfo,"",@"SHT_NOTE"
	.sectionflags	@"SHF_NOTE_NV_TKINFO"
	.tkinfo
        /*0018*/ 	.word	0x00000002
        /*0030*/ 	.string	""
        /*0030*/ 	.string	"ptxas"
        /*0030*/ 	.string	"Cuda compilation tools, release 13.0, V13.0.88"
        /*0030*/ 	.string	"Build cuda_13.0.r13.0/compiler.36424714_0"
        /*0030*/ 	.string	"-arch sm_100 -m 64 "



//--------------------- .note.nv.cuinfo           --------------------------
	.section	.note.nv.cuinfo,"",@"SHT_NOTE"
	.sectionflags	@"SHF_NOTE_NV_CUINFO"
        /*0018*/ 	.short	0x0002
        /*001a*/ 	.short	0x0064
        /*001c*/ 	.short	0x0082
	.zero		2


//--------------------- .nv.info                  --------------------------
	.section	.nv.info,"",@"SHT_CUDA_INFO"
	.align	4


	//----- nvinfo : EIATTR_REGCOUNT
	.align		4
        /*0000*/ 	.byte	0x04, 0x2f
        /*0002*/ 	.short	(.L_8 - .L_7)
	.align		4
.L_7:
        /*0004*/ 	.word	index@(_Z13router_kernelPKfPfi)
        /*0008*/ 	.word	0x0000000e


	//----- nvinfo : EIATTR_FRAME_SIZE
	.align		4
.L_8:
        /*000c*/ 	.byte	0x04, 0x11
        /*000e*/ 	.short	(.L_10 - .L_9)
	.align		4
.L_9:
        /*0010*/ 	.word	index@(_Z13router_kernelPKfPfi)
        /*0014*/ 	.word	0x00000000


	//----- nvinfo : EIATTR_REGCOUNT
	.align		4
.L_10:
        /*0018*/ 	.byte	0x04, 0x2f
        /*001a*/ 	.short	(.L_12 - .L_11)
	.align		4
.L_11:
        /*001c*/ 	.word	index@(_Z14softmax_kernelPKfPfi)
        /*0020*/ 	.word	0x00000020


	//----- nvinfo : EIATTR_FRAME_SIZE
	.align		4
.L_12:
        /*0024*/ 	.byte	0x04, 0x11
        /*0026*/ 	.short	(.L_14 - .L_13)
	.align		4
.L_13:
        /*0028*/ 	.word	index@($__internal_3_$__cuda_sm20_rcp_rn_f32_slowpath)
        /*002c*/ 	.word	0x00000000


	//----- nvinfo : EIATTR_FRAME_SIZE
	.align		4
.L_14:
        /*0030*/ 	.byte	0x04, 0x11
        /*0032*/ 	.short	(.L_16 - .L_15)
	.align		4
.L_15:
        /*0034*/ 	.word	index@(_Z14softmax_kernelPKfPfi)
        /*0038*/ 	.word	0x00000000


	//----- nvinfo : EIATTR_REGCOUNT
	.align		4
.L_16:
        /*003c*/ 	.byte	0x04, 0x2f
        /*003e*/ 	.short	(.L_18 - .L_17)
	.align		4
.L_17:
        /*0040*/ 	.word	index@(_Z11topk_kernelPKfPiPfi)
        /*0044*/ 	.word	0x0000001b


	//----- nvinfo : EIATTR_FRAME_SIZE
	.align		4
.L_18:
        /*0048*/ 	.byte	0x04, 0x11
        /*004a*/ 	.short	(.L_20 - .L_19)
	.align		4
.L_19:
        /*004c*/ 	.word	index@($__internal_2_$__cuda_sm20_rcp_rn_f32_slowpath)
        /*0050*/ 	.word	0x00000000


	//----- nvinfo : EIATTR_FRAME_SIZE
	.align		4
.L_20:
        /*0054*/ 	.byte	0x04, 0x11
        /*0056*/ 	.short	(.L_22 - .L_21)
	.align		4
.L_21:
        /*0058*/ 	.word	index@(_Z11topk_kernelPKfPiPfi)
        /*005c*/ 	.word	0x00000000


	//----- nvinfo : EIATTR_REGCOUNT
	.align		4
.L_22:
        /*0060*/ 	.byte	0x04, 0x2f
        /*0062*/ 	.short	(.L_24 - .L_23)
	.align		4
.L_23:
        /*0064*/ 	.word	index@(_Z13expert_kernelPKfPKiS0_Pfiii)
        /*0068*/ 	.word	0x0000001c


	//----- nvinfo : EIATTR_FRAME_SIZE
	.align		4
.L_24:
        /*006c*/ 	.byte	0x04, 0x11
        /*006e*/ 	.short	(.L_26 - .L_25)
	.align		4
.L_25:
        /*0070*/ 	.word	index@($__internal_1_$__cuda_sm3x_div_rn_noftz_f32_slowpath)
        /*0074*/ 	.word	0x00000000


	//----- nvinfo : EIATTR_FRAME_SIZE
	.align		4
.L_26:
        /*0078*/ 	.byte	0x04, 0x11
        /*007a*/ 	.short	(.L_28 - .L_27)
	.align		4
.L_27:
        /*007c*/ 	.word	index@(_Z13expert_kernelPKfPKiS0_Pfiii)
        /*0080*/ 	.word	0x00000000


	//----- nvinfo : EIATTR_REGCOUNT
	.align		4
.L_28:
        /*0084*/ 	.byte	0x04, 0x2f
        /*0086*/ 	.short	(.L_30 - .L_29)
	.align		4
.L_29:
        /*0088*/ 	.word	index@(_Z20shared_expert_kernelPKfPfi)
        /*008c*/ 	.word	0x00000013


	//----- nvinfo : EIATTR_FRAME_SIZE
	.align		4
.L_30:
        /*0090*/ 	.byte	0x04, 0x11
        /*0092*/ 	.short	(.L_32 - .L_31)
	.align		4
.L_31:
        /*0094*/ 	.word	index@($__internal_0_$__cuda_sm3x_div_rn_noftz_f32_slowpath)
        /*0098*/ 	.word	0x00000000


	//----- nvinfo : EIATTR_FRAME_SIZE
	.align		4
.L_32:
        /*009c*/ 	.byte	0x04, 0x11
        /*009e*/ 	.short	(.L_34 - .L_33)
	.align		4
.L_33:
        /*00a0*/ 	.word	index@(_Z20shared_expert_kernelPKfPfi)
        /*00a4*/ 	.word	0x00000000


	//----- nvinfo : EIATTR_REGCOUNT
	.align		4
.L_34:
        /*00a8*/ 	.byte	0x04, 0x2f
        /*00aa*/ 	.short	(.L_36 - .L_35)
	.align		4
.L_35:
        /*00ac*/ 	.word	index@(_Z14combine_kernelPKfS0_Pfi)
        /*00b0*/ 	.word	0x0000000e


	//----- nvinfo : EIATTR_FRAME_SIZE
	.align		4
.L_36:
        /*00b4*/ 	.byte	0x04, 0x11
        /*00b6*/ 	.short	(.L_38 - .L_37)
	.align		4
.L_37:
        /*00b8*/ 	.word	index@(_Z14combine_kernelPKfS0_Pfi)
        /*00bc*/ 	.word	0x00000000


	//----- nvinfo : EIATTR_REGCOUNT
	.align		4
.L_38:
        /*00c0*/ 	.byte	0x04, 0x2f
        /*00c2*/ 	.short	(.L_40 - .L_39)
	.align		4
.L_39:
        /*00c4*/ 	.word	index@(_Z20reduce_alltoall_recvPKfPfii)
        /*00c8*/ 	.word	0x00000020


	//----- nvinfo : EIATTR_FRAME_SIZE
	.align		4
.L_40:
        /*00cc*/ 	.byte	0x04, 0x11
        /*00ce*/ 	.short	(.L_42 - .L_41)
	.align		4
.L_41:
        /*00d0*/ 	.word	index@(_Z20reduce_alltoall_recvPKfPfii)
        /*00d4*/ 	.word	0x00000000


	//----- nvinfo : EIATTR_MIN_STACK_SIZE
	.align		4
.L_42:
        /*00d8*/ 	.byte	0x04, 0x12
        /*00da*/ 	.short	(.L_44 - .L_43)
	.align		4
.L_43:
        /*00dc*/ 	.word	index@(_Z20reduce_alltoall_recvPKfPfii)
        /*00e0*/ 	.word	0x00000000


	//----- nvinfo : EIATTR_MIN_STACK_SIZE
	.align		4
.L_44:
        /*00e4*/ 	.byte	0x04, 0x12
        /*00e6*/ 	.short	(.L_46 - .L_45)
	.align		4
.L_45:
        /*00e8*/ 	.word	index@(_Z14combine_kernelPKfS0_Pfi)
        /*00ec*/ 	.word	0x00000000


	//----- nvinfo : EIATTR_MIN_STACK_SIZE
	.align		4
.L_46:
        /*00f0*/ 	.byte	0x04, 0x12
        /*00f2*/ 	.short	(.L_48 - .L_47)
	.align		4
.L_47:
        /*00f4*/ 	.word	index@(_Z20shared_expert_kernelPKfPfi)
        /*00f8*/ 	.word	0x00000000


	//----- nvinfo : EIATTR_MIN_STACK_SIZE
	.align		4
.L_48:
        /*00fc*/ 	.byte	0x04, 0x12
        /*00fe*/ 	.short	(.L_50 - .L_49)
	.align		4
.L_49:
        /*0100*/ 	.word	index@(_Z13expert_kernelPKfPKiS0_Pfiii)
        /*0104*/ 	.word	0x00000000


	//----- nvinfo : EIATTR_MIN_STACK_SIZE
	.align		4
.L_50:
        /*0108*/ 	.byte	0x04, 0x12
        /*010a*/ 	.short	(.L_52 - .L_51)
	.align		4
.L_51:
        /*010c*/ 	.word	index@(_Z11topk_kernelPKfPiPfi)
        /*0110*/ 	.word	0x00000000


	//----- nvinfo : EIATTR_MIN_STACK_SIZE
	.align		4
.L_52:
        /*0114*/ 	.byte	0x04, 0x12
        /*0116*/ 	.short	(.L_54 - .L_53)
	.align		4
.L_53:
        /*0118*/ 	.word	index@(_Z14softmax_kernelPKfPfi)
        /*011c*/ 	.word	0x00000000


	//----- nvinfo : EIATTR_MIN_STACK_SIZE
	.align		4
.L_54:
        /*0120*/ 	.byte	0x04, 0x12
        /*0122*/ 	.short	(.L_56 - .L_55)
	.align		4
.L_55:
        /*0124*/ 	.word	index@(_Z13router_kernelPKfPfi)
        /*0128*/ 	.word	0x00000000
.L_56:


//--------------------- .nv.compat                --------------------------
	.section	.nv.compat,"",@"SHT_CUDA_COMPAT_INFO"
	.align	4
        /*0000*/ 	.byte	0x02, 0x09, 0x00, 0x00, 0x02, 0x02, 0x01, 0x00, 0x02, 0x05, 0x05, 0x00, 0x03, 0x07, 0x01, 0x01
        /*0010*/ 	.byte	0x02, 0x03, 0x00, 0x00, 0x02, 0x06, 0x01, 0x00, 0x04, 0x0b, 0x08, 0x00, 0x01, 0x00, 0x00, 0x00
        /*0020*/ 	.byte	0x00, 0x00, 0x00, 0x00


//--------------------- .nv.info._Z20reduce_alltoall_recvPKfPfii --------------------------
	.section	.nv.info._Z20reduce_alltoall_recvPKfPfii,"",@"SHT_CUDA_INFO"
	.sectionflags	@""
	.align	4


	//----- nvinfo : EIATTR_CUDA_API_VERSION
	.align		4
        /*0000*/ 	.byte	0x04, 0x37
        /*0002*/ 	.short	(.L_58 - .L_57)
.L_57:
        /*0004*/ 	.word	0x00000082


	//----- nvinfo : EIATTR_KPARAM_INFO
	.align		4
.L_58:
        /*0008*/ 	.byte	0x04, 0x17
        /*000a*/ 	.short	(.L_60 - .L_59)
.L_59:
        /*000c*/ 	.word	0x00000000
        /*0010*/ 	.short	0x0003
        /*0012*/ 	.short	0x0014
        /*0014*/ 	.byte	0x00, 0xf0, 0x11, 0x00


	//----- nvinfo : EIATTR_KPARAM_INFO
	.align		4
.L_60:
        /*0018*/ 	.byte	0x04, 0x17
        /*001a*/ 	.short	(.L_62 - .L_61)
.L_61:
        /*001c*/ 	.word	0x00000000
        /*0020*/ 	.short	0x0002
        /*0022*/ 	.short	0x0010
        /*0024*/ 	.byte	0x00, 0xf0, 0x11, 0x00


	//----- nvinfo : EIATTR_KPARAM_INFO
	.align		4
.L_62:
        /*0028*/ 	.byte	0x04, 0x17
        /*002a*/ 	.short	(.L_64 - .L_63)
.L_63:
        /*002c*/ 	.word	0x00000000
        /*0030*/ 	.short	0x0001
        /*0032*/ 	.short	0x0008
        /*0034*/ 	.byte	0x00, 0xf5, 0x21, 0x00


	//----- nvinfo : EIATTR_KPARAM_INFO
	.align		4
.L_64:
        /*0038*/ 	.byte	0x04, 0x17
        /*003a*/ 	.short	(.L_66 - .L_65)
.L_65:
        /*003c*/ 	.word	0x00000000
        /*0040*/ 	.short	0x0000
        /*0042*/ 	.short	0x0000
        /*0044*/ 	.byte	0x00, 0xf5, 0x21, 0x00


	//----- nvinfo : EIATTR_SPARSE_MMA_MASK
	.align		4
.L_66:
        /*0048*/ 	.byte	0x03, 0x50
        /*004a*/ 	.short	0x0000


	//----- nvinfo : EIATTR_MAXREG_COUNT
	.align		4
        /*004c*/ 	.byte	0x03, 0x1b
        /*004e*/ 	.short	0x00ff


	//----- nvinfo : EIATTR_MERCURY_ISA_VERSION
	.align		4
        /*0050*/ 	.byte	0x03, 0x5f
        /*0052*/ 	.short	0x0101


	//----- nvinfo : EIATTR_VRC_CTA_INIT_COUNT
	.align		4
        /*0054*/ 	.byte	0x02, 0x4a
	.zero		1
	.zero		1


	//----- nvinfo : EIATTR_EXIT_INSTR_OFFSETS
	.align		4
        /*0058*/ 	.byte	0x04, 0x1c
        /*005a*/ 	.short	(.L_68 - .L_67)


	//   ....[0]....
.L_67:
        /*005c*/ 	.word	0x00000070


	//   ....[1]....
        /*0060*/ 	.word	0x000008e0


	//----- nvinfo : EIATTR_CBANK_PARAM_SIZE
	.align		4
.L_68:
        /*0064*/ 	.byte	0x03, 0x19
        /*0066*/ 	.short	0x0018


	//----- nvinfo : EIATTR_PARAM_CBANK
	.align		4
        /*0068*/ 	.byte	0x04, 0x0a
        /*006a*/ 	.short	(.L_70 - .L_69)
	.align		4
.L_69:
        /*006c*/ 	.word	index@(.nv.constant0._Z20reduce_alltoall_recvPKfPfii)
        /*0070*/ 	.short	0x0380
        /*0072*/ 	.short	0x0018


	//----- nvinfo : EIATTR_SW_WAR
	.align		4
.L_70:
        /*0074*/ 	.byte	0x04, 0x36
        /*0076*/ 	.short	(.L_72 - .L_71)
.L_71:
        /*0078*/ 	.word	0x00000008
.L_72:


//--------------------- .nv.info._Z14combine_kernelPKfS0_Pfi --------------------------
	.section	.nv.info._Z14combine_kernelPKfS0_Pfi,"",@"SHT_CUDA_INFO"
	.sectionflags	@""
	.align	4


	//----- nvinfo : EIATTR_CUDA_API_VERSION
	.align		4
        /*0000*/ 	.byte	0x04, 0x37
        /*0002*/ 	.short	(.L_74 - .L_73)
.L_73:
        /*0004*/ 	.word	0x00000082


	//----- nvinfo : EIATTR_KPARAM_INFO
	.align		4
.L_74:
        /*0008*/ 	.byte	0x04, 0x17
        /*000a*/ 	.short	(.L_76 - .L_75)
.L_75:
        /*000c*/ 	.word	0x00000000
        /*0010*/ 	.short	0x0003
        /*0012*/ 	.short	0x0018
        /*0014*/ 	.byte	0x00, 0xf0, 0x11, 0x00


	//----- nvinfo : EIATTR_KPARAM_INFO
	.align		4
.L_76:
        /*0018*/ 	.byte	0x04, 0x17
        /*001a*/ 	.short	(.L_78 - .L_77)
.L_77:
        /*001c*/ 	.word	0x00000000
        /*0020*/ 	.short	0x0002
        /*0022*/ 	.short	0x0010
        /*0024*/ 	.byte	0x00, 0xf5, 0x21, 0x00


	//----- nvinfo : EIATTR_KPARAM_INFO
	.align		4
.L_78:
        /*0028*/ 	.byte	0x04, 0x17
        /*002a*/ 	.short	(.L_80 - .L_79)
.L_79:
        /*002c*/ 	.word	0x00000000
        /*0030*/ 	.short	0x0001
        /*0032*/ 	.short	0x0008
        /*0034*/ 	.byte	0x00, 0xf5, 0x21, 0x00


	//----- nvinfo : EIATTR_KPARAM_INFO
	.align		4
.L_80:
        /*0038*/ 	.byte	0x04, 0x17
        /*003a*/ 	.short	(.L_82 - .L_81)
.L_81:
        /*003c*/ 	.word	0x00000000
        /*0040*/ 	.short	0x0000
        /*0042*/ 	.short	0x0000
        /*0044*/ 	.byte	0x00, 0xf5, 0x21, 0x00


	//----- nvinfo : EIATTR_SPARSE_MMA_MASK
	.align		4
.L_82:
        /*0048*/ 	.byte	0x03, 0x50
        /*004a*/ 	.short	0x0000


	//----- nvinfo : EIATTR_MAXREG_COUNT
	.align		4
        /*004c*/ 	.byte	0x03, 0x1b
        /*004e*/ 	.short	0x00ff


	//----- nvinfo : EIATTR_MERCURY_ISA_VERSION
	.align		4
        /*0050*/ 	.byte	0x03, 0x5f
        /*0052*/ 	.short	0x0101


	//----- nvinfo : EIATTR_VRC_CTA_INIT_COUNT
	.align		4
        /*0054*/ 	.byte	0x02, 0x4a
	.zero		1
	.zero		1


	//----- nvinfo : EIATTR_EXIT_INSTR_OFFSETS
	.align		4
        /*0058*/ 	.byte	0x04, 0x1c
        /*005a*/ 	.short	(.L_84 - .L_83)


	//   ....[0]....
.L_83:
        /*005c*/ 	.word	0x00000070


	//   ....[1]....
        /*0060*/ 	.word	0x00000180


	//----- nvinfo : EIATTR_CBANK_PARAM_SIZE
	.align		4
.L_84:
        /*0064*/ 	.byte	0x03, 0x19
        /*0066*/ 	.short	0x001c


	//----- nvinfo : EIATTR_PARAM_CBANK
	.align		4
        /*0068*/ 	.byte	0x04, 0x0a
        /*006a*/ 	.short	(.L_86 - .L_85)
	.align		4
.L_85:
        /*006c*/ 	.word	index@(.nv.constant0._Z14combine_kernelPKfS0_Pfi)
        /*0070*/ 	.short	0x0380
        /*0072*/ 	.short	0x001c


	//----- nvinfo : EIATTR_SW_WAR
	.align		4
.L_86:
        /*0074*/ 	.byte	0x04, 0x36
        /*0076*/ 	.short	(.L_88 - .L_87)
.L_87:
        /*0078*/ 	.word	0x00000008
.L_88:


//--------------------- .nv.info._Z20shared_expert_kernelPKfPfi --------------------------
	.section	.nv.info._Z20shared_expert_kernelPKfPfi,"",@"SHT_CUDA_INFO"
	.sectionflags	@""
	.align	4


	//----- nvinfo : EIATTR_CUDA_API_VERSION
	.align		4
        /*0000*/ 	.byte	0x04, 0x37
        /*0002*/ 	.short	(.L_90 - .L_89)
.L_89:
        /*0004*/ 	.word	0x00000082


	//----- nvinfo : EIATTR_KPARAM_INFO
	.align		4
.L_90:
        /*0008*/ 	.byte	0x04, 0x17
        /*000a*/ 	.short	(.L_92 - .L_91)
.L_91:
        /*000c*/ 	.word	0x00000000
        /*0010*/ 	.short	0x0002
        /*0012*/ 	.short	0x0010
        /*0014*/ 	.byte	0x00, 0xf0, 0x11, 0x00


	//----- nvinfo : EIATTR_KPARAM_INFO
	.align		4
.L_92:
        /*0018*/ 	.byte	0x04, 0x17
        /*001a*/ 	.short	(.L_94 - .L_93)
.L_93:
        /*001c*/ 	.word	0x00000000
        /*0020*/ 	.short	0x0001
        /*0022*/ 	.short	0x0008
        /*0024*/ 	.byte	0x00, 0xf5, 0x21, 0x00


	//----- nvinfo : EIATTR_KPARAM_INFO
	.align		4
.L_94:
        /*0028*/ 	.byte	0x04, 0x17
        /*002a*/ 	.short	(.L_96 - .L_95)
.L_95:
        /*002c*/ 	.word	0x00000000
        /*0030*/ 	.short	0x0000
        /*0032*/ 	.short	0x0000
        /*0034*/ 	.byte	0x00, 0xf5, 0x21, 0x00


	//----- nvinfo : EIATTR_SPARSE_MMA_MASK
	.align		4
.L_96:
        /*0038*/ 	.byte	0x03, 0x50
        /*003a*/ 	.short	0x0000


	//----- nvinfo : EIATTR_MAXREG_COUNT
	.align		4
        /*003c*/ 	.byte	0x03, 0x1b
        /*003e*/ 	.short	0x00ff


	//----- nvinfo : EIATTR_MERCURY_ISA_VERSION
	.align		4
        /*0040*/ 	.byte	0x03, 0x5f
        /*0042*/ 	.short	0x0101


	//----- nvinfo : EIATTR_VRC_CTA_INIT_COUNT
	.align		4
        /*0044*/ 	.byte	0x02, 0x4a
	.zero		1
	.zero		1


	//----- nvinfo : EIATTR_EXIT_INSTR_OFFSETS
	.align		4
        /*0048*/ 	.byte	0x04, 0x1c
        /*004a*/ 	.short	(.L_98 - .L_97)


	//   ....[0]....
.L_97:
        /*004c*/ 	.word	0x00000070


	//   ....[1]....
        /*0050*/ 	.word	0x00000960


	//----- nvinfo : EIATTR_CRS_STACK_SIZE
	.align		4
.L_98:
        /*0054*/ 	.byte	0x04, 0x1e
        /*0056*/ 	.short	(.L_100 - .L_99)
.L_99:
        /*0058*/ 	.word	0x00000000


	//----- nvinfo : EIATTR_CBANK_PARAM_SIZE
	.align		4
.L_100:
        /*005c*/ 	.byte	0x03, 0x19
        /*005e*/ 	.short	0x0014


	//----- nvinfo : EIATTR_PARAM_CBANK
	.align		4
        /*0060*/ 	.byte	0x04, 0x0a
        /*0062*/ 	.short	(.L_102 - .L_101)
	.align		4
.L_101:
        /*0064*/ 	.word	index@(.nv.constant0._Z20shared_expert_kernelPKfPfi)
        /*0068*/ 	.short	0x0380
        /*006a*/ 	.short	0x0014


	//----- nvinfo : EIATTR_SW_WAR
	.align		4
.L_102:
        /*006c*/ 	.byte	0x04, 0x36
        /*006e*/ 	.short	(.L_104 - .L_103)
.L_103:
        /*0070*/ 	.word	0x00000008
.L_104:


//--------------------- .nv.info._Z13expert_kernelPKfPKiS0_Pfiii --------------------------
	.section	.nv.info._Z13expert_kernelPKfPKiS0_Pfiii,"",@"SHT_CUDA_INFO"
	.sectionflags	@""
	.align	4


	//----- nvinfo : EIATTR_CUDA_API_VERSION
	.align		4
        /*0000*/ 	.byte	0x04, 0x37
        /*0002*/ 	.short	(.L_106 - .L_105)
.L_105:
        /*0004*/ 	.word	0x00000082


	//----- nvinfo : EIATTR_KPARAM_INFO
	.align		4
.L_106:
        /*0008*/ 	.byte	0x04, 0x17
        /*000a*/ 	.short	(.L_108 - .L_107)
.L_107:
        /*000c*/ 	.word	0x00000000
        /*0010*/ 	.short	0x0006
        /*0012*/ 	.short	0x0028
        /*0014*/ 	.byte	0x00, 0xf0, 0x11, 0x00


	//----- nvinfo : EIATTR_KPARAM_INFO
	.align		4
.L_108:
        /*0018*/ 	.byte	0x04, 0x17
        /*001a*/ 	.short	(.L_110 - .L_109)
.L_109:
        /*001c*/ 	.word	0x00000000
        /*0020*/ 	.short	0x0005
        /*0022*/ 	.short	0x0024
        /*0024*/ 	.byte	0x00, 0xf0, 0x11, 0x00


	//----- nvinfo : EIATTR_KPARAM_INFO
	.align		4
.L_110:
        /*0028*/ 	.byte	0x04, 0x17
        /*002a*/ 	.short	(.L_112 - .L_111)
.L_111:
        /*002c*/ 	.word	0x00000000
        /*0030*/ 	.short	0x0004
        /*0032*/ 	.short	0x0020
        /*0034*/ 	.byte	0x00, 0xf0, 0x11, 0x00


	//----- nvinfo : EIATTR_KPARAM_INFO
	.align		4
.L_112:
        /*0038*/ 	.byte	0x04, 0x17
        /*003a*/ 	.short	(.L_114 - .L_113)
.L_113:
        /*003c*/ 	.word	0x00000000
        /*0040*/ 	.short	0x0003
        /*0042*/ 	.short	0x0018
        /*0044*/ 	.byte	0x00, 0xf5, 0x21, 0x00


	//----- nvinfo : EIATTR_KPARAM_INFO
	.align		4
.L_114:
        /*0048*/ 	.byte	0x04, 0x17
        /*004a*/ 	.short	(.L_116 - .L_115)
.L_115:
        /*004c*/ 	.word	0x00000000
        /*0050*/ 	.short	0x0002
        /*0052*/ 	.short	0x0010
        /*0054*/ 	.byte	0x00, 0xf5, 0x21, 0x00


	//----- nvinfo : EIATTR_KPARAM_INFO
	.align		4
.L_116:
        /*0058*/ 	.byte	0x04, 0x17
        /*005a*/ 	.short	(.L_118 - .L_117)
.L_117:
        /*005c*/ 	.word	0x00000000
        /*0060*/ 	.short	0x0001
        /*0062*/ 	.short	0x0008
        /*0064*/ 	.byte	0x00, 0xf5, 0x21, 0x00


	//----- nvinfo : EIATTR_KPARAM_INFO
	.align		4
.L_118:
        /*0068*/ 	.byte	0x04, 0x17
        /*006a*/ 	.short	(.L_120 - .L_119)
.L_119:
        /*006c*/ 	.word	0x00000000
        /*0070*/ 	.short	0x0000
        /*0072*/ 	.short	0x0000
        /*0074*/ 	.byte	0x00, 0xf5, 0x21, 0x00


	//----- nvinfo : EIATTR_SPARSE_MMA_MASK
	.align		4
.L_120:
        /*0078*/ 	.byte	0x03, 0x50
        /*007a*/ 	.short	0x0000


	//----- nvinfo : EIATTR_MAXREG_COUNT
	.align		4
        /*007c*/ 	.byte	0x03, 0x1b
        /*007e*/ 	.short	0x00ff


	//----- nvinfo : EIATTR_MERCURY_ISA_VERSION
	.align		4
        /*0080*/ 	.byte	0x03, 0x5f
        /*0082*/ 	.short	0x0101


	//----- nvinfo : EIATTR_VRC_CTA_INIT_COUNT
	.align		4
        /*0084*/ 	.byte	0x02, 0x4a
	.zero		1
	.zero		1


	//----- nvinfo : EIATTR_EXIT_INSTR_OFFSETS
	.align		4
        /*0088*/ 	.byte	0x04, 0x1c
        /*008a*/ 	.short	(.L_122 - .L_121)


	//   ....[0]....
.L_121:
        /*008c*/ 	.word	0x00000070


	//   ....[1]....
        /*0090*/ 	.word	0x00000b10


	//   ....[2]....
        /*0094*/ 	.word	0x00001410


	//----- nvinfo : EIATTR_CRS_STACK_SIZE
	.align		4
.L_122:
        /*0098*/ 	.byte	0x04, 0x1e
        /*009a*/ 	.short	(.L_124 - .L_123)
.L_123:
        /*009c*/ 	.word	0x00000000


	//----- nvinfo : EIATTR_CBANK_PARAM_SIZE
	.align		4
.L_124:
        /*00a0*/ 	.byte	0x03, 0x19
        /*00a2*/ 	.short	0x002c


	//----- nvinfo : EIATTR_PARAM_CBANK
	.align		4
        /*00a4*/ 	.byte	0x04, 0x0a
        /*00a6*/ 	.short	(.L_126 - .L_125)
	.align		4
.L_125:
        /*00a8*/ 	.word	index@(.nv.constant0._Z13expert_kernelPKfPKiS0_Pfiii)
        /*00ac*/ 	.short	0x0380
        /*00ae*/ 	.short	0x002c


	//----- nvinfo : EIATTR_SW_WAR
	.align		4
.L_126:
        /*00b0*/ 	.byte	0x04, 0x36
        /*00b2*/ 	.short	(.L_128 - .L_127)
.L_127:
        /*00b4*/ 	.word	0x00000008
.L_128:


//--------------------- .nv.info._Z11topk_kernelPKfPiPfi --------------------------
	.section	.nv.info._Z11topk_kernelPKfPiPfi,"",@"SHT_CUDA_INFO"
	.sectionflags	@""
	.align	4


	//----- nvinfo : EIATTR_CUDA_API_VERSION
	.align		4
        /*0000*/ 	.byte	0x04, 0x37
        /*0002*/ 	.short	(.L_130 - .L_129)
.L_129:
        /*0004*/ 	.word	0x00000082


	//----- nvinfo : EIATTR_KPARAM_INFO
	.align		4
.L_130:
        /*0008*/ 	.byte	0x04, 0x17
        /*000a*/ 	.short	(.L_132 - .L_131)
.L_131:
        /*000c*/ 	.word	0x00000000
        /*0010*/ 	.short	0x0003
        /*0012*/ 	.short	0x0018
        /*0014*/ 	.byte	0x00, 0xf0, 0x11, 0x00


	//----- nvinfo : EIATTR_KPARAM_INFO
	.align		4
.L_132:
        /*0018*/ 	.byte	0x04, 0x17
        /*001a*/ 	.short	(.L_134 - .L_133)
.L_133:
        /*001c*/ 	.word	0x00000000
        /*0020*/ 	.short	0x0002
        /*0022*/ 	.short	0x0010
        /*0024*/ 	.byte	0x00, 0xf5, 0x21, 0x00


	//----- nvinfo : EIATTR_KPARAM_INFO
	.align		4
.L_134:
        /*0028*/ 	.byte	0x04, 0x17
        /*002a*/ 	.short	(.L_136 - .L_135)
.L_135:
        /*002c*/ 	.word	0x00000000
        /*0030*/ 	.short	0x0001
        /*0032*/ 	.short	0x0008
        /*0034*/ 	.byte	0x00, 0xf5, 0x21, 0x00


	//----- nvinfo : EIATTR_KPARAM_INFO
	.align		4
.L_136:
        /*0038*/ 	.byte	0x04, 0x17
        /*003a*/ 	.short	(.L_138 - .L_137)
.L_137:
        /*003c*/ 	.word	0x00000000
        /*0040*/ 	.short	0x0000
        /*0042*/ 	.short	0x0000
        /*0044*/ 	.byte	0x00, 0xf5, 0x21, 0x00


	//----- nvinfo : EIATTR_SPARSE_MMA_MASK
	.align		4
.L_138:
        /*0048*/ 	.byte	0x03, 0x50
        /*004a*/ 	.short	0x0000


	//----- nvinfo : EIATTR_MAXREG_COUNT
	.align		4
        /*004c*/ 	.byte	0x03, 0x1b
        /*004e*/ 	.short	0x00ff


	//----- nvinfo : EIATTR_MERCURY_ISA_VERSION
	.align		4
        /*0050*/ 	.byte	0x03, 0x5f
        /*0052*/ 	.short	0x0101


	//----- nvinfo : EIATTR_VRC_CTA_INIT_COUNT
	.align		4
        /*0054*/ 	.byte	0x02, 0x4a
	.zero		1
	.zero		1


	//----- nvinfo : EIATTR_EXIT_INSTR_OFFSETS
	.align		4
        /*0058*/ 	.byte	0x04, 0x1c
        /*005a*/ 	.short	(.L_140 - .L_139)


	//   ....[0]....
.L_139:
        /*005c*/ 	.word	0x00000070


	//   ....[1]....
        /*0060*/ 	.word	0x00001b10


	//----- nvinfo : EIATTR_CRS_STACK_SIZE
	.align		4
.L_140:
        /*0064*/ 	.byte	0x04, 0x1e
        /*0066*/ 	.short	(.L_142 - .L_141)
.L_141:
        /*0068*/ 	.word	0x00000000


	//----- nvinfo : EIATTR_CBANK_PARAM_SIZE
	.align		4
.L_142:
        /*006c*/ 	.byte	0x03, 0x19
        /*006e*/ 	.short	0x001c


	//----- nvinfo : EIATTR_PARAM_CBANK
	.align		4
        /*0070*/ 	.byte	0x04, 0x0a
        /*0072*/ 	.short	(.L_144 - .L_143)
	.align		4
.L_143:
        /*0074*/ 	.word	index@(.nv.constant0._Z11topk_kernelPKfPiPfi)
        /*0078*/ 	.short	0x0380
        /*007a*/ 	.short	0x001c


	//----- nvinfo : EIATTR_SW_WAR
	.align		4
.L_144:
        /*007c*/ 	.byte	0x04, 0x36
        /*007e*/ 	.short	(.L_146 - .L_145)
.L_145:
        /*0080*/ 	.word	0x00000008
.L_146:


//--------------------- .nv.info._Z14softmax_kernelPKfPfi --------------------------
	.section	.nv.info._Z14softmax_kernelPKfPfi,"",@"SHT_CUDA_INFO"
	.sectionflags	@""
	.align	4


	//----- nvinfo : EIATTR_CUDA_API_VERSION
	.align		4
        /*0000*/ 	.byte	0x04, 0x37
        /*0002*/ 	.short	(.L_148 - .L_147)
.L_147:
        /*0004*/ 	.word	0x00000082


	//----- nvinfo : EIATTR_KPARAM_INFO
	.align		4
.L_148:
        /*0008*/ 	.byte	0x04, 0x17
        /*000a*/ 	.short	(.L_150 - .L_149)
.L_149:
        /*000c*/ 	.word	0x00000000
        /*0010*/ 	.short	0x0002
        /*0012*/ 	.short	0x0010
        /*0014*/ 	.byte	0x00, 0xf0, 0x11, 0x00


	//----- nvinfo : EIATTR_KPARAM_INFO
	.align		4
.L_150:
        /*0018*/ 	.byte	0x04, 0x17
        /*001a*/ 	.short	(.L_152 - .L_151)
.L_151:
        /*001c*/ 	.word	0x00000000
        /*0020*/ 	.short	0x0001
        /*0022*/ 	.short	0x0008
        /*0024*/ 	.byte	0x00, 0xf5, 0x21, 0x00


	//----- nvinfo : EIATTR_KPARAM_INFO
	.align		4
.L_152:
        /*0028*/ 	.byte	0x04, 0x17
        /*002a*/ 	.short	(.L_154 - .L_153)
.L_153:
        /*002c*/ 	.word	0x00000000
        /*0030*/ 	.short	0x0000
        /*0032*/ 	.short	0x0000
        /*0034*/ 	.byte	0x00, 0xf5, 0x21, 0x00


	//----- nvinfo : EIATTR_SPARSE_MMA_MASK
	.align		4
.L_154:
        /*0038*/ 	.byte	0x03, 0x50
        /*003a*/ 	.short	0x0000


	//----- nvinfo : EIATTR_MAXREG_COUNT
	.align		4
        /*003c*/ 	.byte	0x03, 0x1b
        /*003e*/ 	.short	0x00ff


	//----- nvinfo : EIATTR_MERCURY_ISA_VERSION
	.align		4
        /*0040*/ 	.byte	0x03, 0x5f
        /*0042*/ 	.short	0x0101


	//----- nvinfo : EIATTR_VRC_CTA_INIT_COUNT
	.align		4
        /*0044*/ 	.byte	0x02, 0x4a
	.zero		1
	.zero		1


	//----- nvinfo : EIATTR_EXIT_INSTR_OFFSETS
	.align		4
        /*0048*/ 	.byte	0x04, 0x1c
        /*004a*/ 	.short	(.L_156 - .L_155)


	//   ....[0]....
.L_155:
        /*004c*/ 	.word	0x00000070


	//   ....[1]....
        /*0050*/ 	.word	0x000012a0


	//----- nvinfo : EIATTR_CRS_STACK_SIZE
	.align		4
.L_156:
        /*0054*/ 	.byte	0x04, 0x1e
        /*0056*/ 	.short	(.L_158 - .L_157)
.L_157:
        /*0058*/ 	.word	0x00000000


	//----- nvinfo : EIATTR_CBANK_PARAM_SIZE
	.align		4
.L_158:
        /*005c*/ 	.byte	0x03, 0x19
        /*005e*/ 	.short	0x0014


	//----- nvinfo : EIATTR_PARAM_CBANK
	.align		4
        /*0060*/ 	.byte	0x04, 0x0a
        /*0062*/ 	.short	(.L_160 - .L_159)
	.align		4
.L_159:
        /*0064*/ 	.word	index@(.nv.constant0._Z14softmax_kernelPKfPfi)
        /*0068*/ 	.short	0x0380
        /*006a*/ 	.short	0x0014


	//----- nvinfo : EIATTR_SW_WAR
	.align		4
.L_160:
        /*006c*/ 	.byte	0x04, 0x36
        /*006e*/ 	.short	(.L_162 - .L_161)
.L_161:
        /*0070*/ 	.word	0x00000008
.L_162:


//--------------------- .nv.info._Z13router_kernelPKfPfi --------------------------
	.section	.nv.info._Z13router_kernelPKfPfi,"",@"SHT_CUDA_INFO"
	.sectionflags	@""
	.align	4


	//----- nvinfo : EIATTR_CUDA_API_VERSION
	.align		4
        /*0000*/ 	.byte	0x04, 0x37
        /*0002*/ 	.short	(.L_164 - .L_163)
.L_163:
        /*0004*/ 	.word	0x00000082


	//----- nvinfo : EIATTR_KPARAM_INFO
	.align		4
.L_164:
        /*0008*/ 	.byte	0x04, 0x17
        /*000a*/ 	.short	(.L_166 - .L_165)
.L_165:
        /*000c*/ 	.word	0x00000000
        /*0010*/ 	.short	0x0002
        /*0012*/ 	.short	0x0010
        /*0014*/ 	.byte	0x00, 0xf0, 0x11, 0x00


	//----- nvinfo : EIATTR_KPARAM_INFO
	.align		4
.L_166:
        /*0018*/ 	.byte	0x04, 0x17
        /*001a*/ 	.short	(.L_168 - .L_167)
.L_167:
        /*001c*/ 	.word	0x00000000
        /*0020*/ 	.short	0x0001
        /*0022*/ 	.short	0x0008
        /*0024*/ 	.byte	0x00, 0xf5, 0x21, 0x00


	//----- nvinfo : EIATTR_KPARAM_INFO
	.align		4
.L_168:
        /*0028*/ 	.byte	0x04, 0x17
        /*002a*/ 	.short	(.L_170 - .L_169)
.L_169:
        /*002c*/ 	.word	0x00000000
        /*0030*/ 	.short	0x0000
        /*0032*/ 	.short	0x0000
        /*0034*/ 	.byte	0x00, 0xf5, 0x21, 0x00


	//----- nvinfo : EIATTR_SPARSE_MMA_MASK
	.align		4
.L_170:
        /*0038*/ 	.byte	0x03, 0x50
        /*003a*/ 	.short	0x0000


	//----- nvinfo : EIATTR_MAXREG_COUNT
	.align		4
        /*003c*/ 	.byte	0x03, 0x1b
        /*003e*/ 	.short	0x00ff


	//----- nvinfo : EIATTR_MERCURY_ISA_VERSION
	.align		4
        /*0040*/ 	.byte	0x03, 0x5f
        /*0042*/ 	.short	0x0101


	//----- nvinfo : EIATTR_VRC_CTA_INIT_COUNT
	.align		4
        /*0044*/ 	.byte	0x02, 0x4a
	.zero		1
	.zero		1


	//----- nvinfo : EIATTR_EXIT_INSTR_OFFSETS
	.align		4
        /*0048*/ 	.byte	0x04, 0x1c
        /*004a*/ 	.short	(.L_172 - .L_171)


	//   ....[0]....
.L_171:
        /*004c*/ 	.word	0x00000070


	//   ....[1]....
        /*0050*/ 	.word	0x00000670


	//----- nvinfo : EIATTR_CBANK_PARAM_SIZE
	.align		4
.L_172:
        /*0054*/ 	.byte	0x03, 0x19
        /*0056*/ 	.short	0x0014


	//----- nvinfo : EIATTR_PARAM_CBANK
	.align		4
        /*0058*/ 	.byte	0x04, 0x0a
        /*005a*/ 	.short	(.L_174 - .L_173)
	.align		4
.L_173:
        /*005c*/ 	.word	index@(.nv.constant0._Z13router_kernelPKfPfi)
        /*0060*/ 	.short	0x0380
        /*0062*/ 	.short	0x0014


	//----- nvinfo : EIATTR_SW_WAR
	.align		4
.L_174:
        /*0064*/ 	.byte	0x04, 0x36
        /*0066*/ 	.short	(.L_176 - .L_175)
.L_175:
        /*0068*/ 	.word	0x00000008
.L_176:


//--------------------- .nv.callgraph             --------------------------
	.section	.nv.callgraph,"",@"SHT_CUDA_CALLGRAPH"
	.align	4
	.sectionentsize	8
	.align		4
        /*0000*/ 	.word	0x00000000
	.align		4
        /*0004*/ 	.word	0xffffffff
	.align		4
        /*0008*/ 	.word	0x00000000
	.align		4
        /*000c*/ 	.word	0xfffffffe
	.align		4
        /*0010*/ 	.word	0x00000000
	.align		4
        /*0014*/ 	.word	0xfffffffd
	.align		4
        /*0018*/ 	.word	0x00000000
	.align		4
        /*001c*/ 	.word	0xfffffffc


//--------------------- .nv.constant3             --------------------------
	.section	.nv.constant3,"a",@progbits
	.align	4
.nv.constant3:
	.type		d_W_ROUTER,@object
	.size		d_W_ROUTER,(d_W_GATE_PROJ - d_W_ROUTER)
d_W_ROUTER:
	.zero		128
	.type		d_W_GATE_PROJ,@object
	.size		d_W_GATE_PROJ,(d_W_UP_PROJ - d_W_GATE_PROJ)
d_W_GATE_PROJ:
	.zero		32
	.type		d_W_UP_PROJ,@object
	.size		d_W_UP_PROJ,(d_W_DOWN_PROJ - d_W_UP_PROJ)
d_W_UP_PROJ:
	.zero		32
	.type		d_W_DOWN_PROJ,@object
	.size		d_W_DOWN_PROJ,(d_W_GATE_PROJ_EXP - d_W_DOWN_PROJ)
d_W_DOWN_PROJ:
	.zero		32
	.type		d_W_GATE_PROJ_EXP,@object
	.size		d_W_GATE_PROJ_EXP,(d_W_UP_PROJ_EXP - d_W_GATE_PROJ_EXP)
d_W_GATE_PROJ_EXP:
	.zero		512
	.type		d_W_UP_PROJ_EXP,@object
	.size		d_W_UP_PROJ_EXP,(d_W_DOWN_PROJ_EXP - d_W_UP_PROJ_EXP)
d_W_UP_PROJ_EXP:
	.zero		512
	.type		d_W_DOWN_PROJ_EXP,@object
	.size		d_W_DOWN_PROJ_EXP,(.L_6 - d_W_DOWN_PROJ_EXP)
d_W_DOWN_PROJ_EXP:
	.zero		512
.L_6:


//--------------------- .text._Z20reduce_alltoall_recvPKfPfii --------------------------
	.section	.text._Z20reduce_alltoall_recvPKfPfii,"ax",@progbits
	.align	128
        .global         _Z20reduce_alltoall_recvPKfPfii
        .type           _Z20reduce_alltoall_recvPKfPfii,@function
        .size           _Z20reduce_alltoall_recvPKfPfii,(.L_x_107 - _Z20reduce_alltoall_recvPKfPfii)
        .other          _Z20reduce_alltoall_recvPKfPfii,@"STO_CUDA_ENTRY STV_DEFAULT"
_Z20reduce_alltoall_recvPKfPfii:
.text._Z20reduce_alltoall_recvPKfPfii:
[----:B------:R-:W-:Y:S01]  /*0000*/  LDC R1, c[0x0][0x37c] ;  /* 0x0000df00ff017b82 */ /* 0x000fe20000000800 */
[----:B------:R-:W0:Y:S07]  /*0010*/  S2R R3, SR_TID.X ;  /* 0x0000000000037919 */ /* 0x000e2e0000002100 */
[----:B------:R-:W0:Y:S08]  /*0020*/  S2UR UR4, SR_CTAID.X ;  /* 0x00000000000479c3 */ /* 0x000e300000002500 */
[----:B------:R-:W0:Y:S08]  /*0030*/  LDC R0, c[0x0][0x360] ;  /* 0x0000d800ff007b82 */ /* 0x000e300000000800 */
[----:B------:R-:W1:Y:S01]  /*0040*/  LDC R17, c[0x0][0x390] ;  /* 0x0000e400ff117b82 */ /* 0x000e620000000800 */
[----:B0-----:R-:W-:-:S05]  /*0050*/  IMAD R0, R0, UR4, R3 ;  /* 0x0000000400007c24 */ /* 0x001fca000f8e0203 */
[----:B-1----:R-:W-:-:S13]  /*0060*/  ISETP.GE.AND P0, PT, R0, R17, PT ;  /* 0x000000110000720c */ /* 0x002fda0003f06270 */
[----:B------:R-:W-:Y:S05]  /*0070*/  @P0 EXIT ;  /* 0x000000000000094d */ /* 0x000fea0003800000 */
[----:B------:R-:W0:Y:S01]  /*0080*/  LDCU UR5, c[0x0][0x394] ;  /* 0x00007280ff0577ac */ /* 0x000e220008000800 */
[----:B------:R-:W-:Y:S01]  /*0090*/  HFMA2 R16, -RZ, RZ, 0, 0 ;  /* 0x00000000ff107431 */ /* 0x000fe200000001ff */
[----:B------:R-:W1:Y:S01]  /*00a0*/  LDCU.64 UR8, c[0x0][0x358] ;  /* 0x00006b00ff0877ac */ /* 0x000e620008000a00 */
[----:B0-----:R-:W-:-:S09]  /*00b0*/  UISETP.GE.AND UP0, UPT, UR5, 0x1, UPT ;  /* 0x000000010500788c */ /* 0x001fd2000bf06270 */
[----:B-1----:R-:W-:Y:S05]  /*00c0*/  BRA.U !UP0, `(.L_x_0) ;  /* 0x0000000508f87547 */ /* 0x002fea000b800000 */
[----:B------:R-:W-:Y:S01]  /*00d0*/  UISETP.GE.U32.AND UP1, UPT, UR5, 0x10, UPT ;  /* 0x000000100500788c */ /* 0x000fe2000bf26070 */
[----:B------:R-:W-:Y:S01]  /*00e0*/  MOV R16, RZ ;  /* 0x000000ff00107202 */ /* 0x000fe20000000f00 */
[----:B------:R-:W-:Y:S01]  /*00f0*/  ULOP3.LUT UR6, UR5, 0xf, URZ, 0xc0, !UPT ;  /* 0x0000000f05067892 */ /* 0x000fe2000f8ec0ff */
[----:B------:R-:W-:-:S03]  /*0100*/  UMOV UR4, URZ ;  /* 0x000000ff00047c82 */ /* 0x000fc60008000000 */
[----:B------:R-:W-:-:S03]  /*0110*/  UISETP.NE.AND UP0, UPT, UR6, URZ, UPT ;  /* 0x000000ff0600728c */ /* 0x000fc6000bf05270 */
[----:B------:R-:W-:Y:S08]  /*0120*/  BRA.U !UP1, `(.L_x_1) ;  /* 0x0000000109e47547 */ /* 0x000ff0000b800000 */
[----:B------:R-:W-:Y:S01]  /*0130*/  ULOP3.LUT UR4, UR5, 0x7ffffff0, URZ, 0xc0, !UPT ;  /* 0x7ffffff005047892 */ /* 0x000fe2000f8ec0ff */
[----:B------:R-:W-:Y:S02]  /*0140*/  MOV R16, RZ ;  /* 0x000000ff00107202 */ /* 0x000fe40000000f00 */
[----:B------:R-:W-:Y:S01]  /*0150*/  MOV R18, R0 ;  /* 0x0000000000127202 */ /* 0x000fe20000000f00 */
[----:B------:R-:W-:-:S12]  /*0160*/  UIADD3 UR7, UPT, UPT, -UR4, URZ, URZ ;  /* 0x000000ff04077290 */ /* 0x000fd8000fffe1ff */
.L_x_2:
[----:B------:R-:W0:Y:S02]  /*0170*/  LDC.64 R4, c[0x0][0x380] ;  /* 0x0000e000ff047b82 */ /* 0x000e240000000a00 */
[----:B0-----:R-:W-:-:S05]  /*0180*/  IMAD.WIDE R4, R18, 0x4, R4 ;  /* 0x0000000412047825 */ /* 0x001fca00078e0204 */
[----:B------:R-:W2:Y:S01]  /*0190*/  LDG.E R25, desc[UR8][R4.64] ;  /* 0x0000000804197981 */ /* 0x000ea2000c1e1900 */
[----:B------:R-:W-:-:S05]  /*01a0*/  IMAD.WIDE R6, R17, 0x4, R4 ;  /* 0x0000000411067825 */ /* 0x000fca00078e0204 */
[----:B------:R0:W3:Y:S01]  /*01b0*/  LDG.E R23, desc[UR8][R6.64] ;  /* 0x0000000806177981 */ /* 0x0000e2000c1e1900 */
[----:B------:R-:W-:-:S05]  /*01c0*/  IMAD.WIDE R8, R17, 0x4, R6 ;  /* 0x0000000411087825 */ /* 0x000fca00078e0206 */
[----:B------:R1:W4:Y:S01]  /*01d0*/  LDG.E R22, desc[UR8][R8.64] ;  /* 0x0000000808167981 */ /* 0x000322000c1e1900 */
[----:B------:R-:W-:-:S05]  /*01e0*/  IMAD.WIDE R12, R17, 0x4, R8 ;  /* 0x00000004110c7825 */ /* 0x000fca00078e0208 */
[----:B------:R-:W5:Y:S01]  /*01f0*/  LDG.E R21, desc[UR8][R12.64] ;  /* 0x000000080c157981 */ /* 0x000f62000c1e1900 */
[----:B------:R-:W-:-:S05]  /*0200*/  IMAD.WIDE R14, R17, 0x4, R12 ;  /* 0x00000004110e7825 */ /* 0x000fca00078e020c */
[----:B------:R-:W5:Y:S01]  /*0210*/  LDG.E R20, desc[UR8][R14.64] ;  /* 0x000000080e147981 */ /* 0x000f62000c1e1900 */
[----:B------:R-:W-:-:S05]  /*0220*/  IMAD.WIDE R2, R17, 0x4, R14 ;  /* 0x0000000411027825 */ /* 0x000fca00078e020e */
[----:B------:R1:W5:Y:S01]  /*0230*/  LDG.E R19, desc[UR8][R2.64] ;  /* 0x0000000802137981 */ /* 0x000362000c1e1900 */
[----:B------:R-:W-:-:S05]  /*0240*/  IMAD.WIDE R26, R17, 0x4, R2 ;  /* 0x00000004111a7825 */ /* 0x000fca00078e0202 */
[----:B------:R1:W5:Y:S01]  /*0250*/  LDG.E R24, desc[UR8][R26.64] ;  /* 0x000000081a187981 */ /* 0x000362000c1e1900 */
[----:B------:R-:W-:-:S05]  /*0260*/  IMAD.WIDE R10, R17, 0x4, R26 ;  /* 0x00000004110a7825 */ /* 0x000fca00078e021a */
[----:B------:R1:W5:Y:S01]  /*0270*/  LDG.E R28, desc[UR8][R10.64] ;  /* 0x000000080a1c7981 */ /* 0x000362000c1e1900 */
[----:B0-----:R-:W-:-:S04]  /*0280*/  IMAD.WIDE R6, R17, 0x4, R10 ;  /* 0x0000000411067825 */ /* 0x001fc800078e020a */
[C---:B-1----:R-:W-:Y:S02]  /*0290*/  IMAD.WIDE R8, R17.reuse, 0x4, R6 ;  /* 0x0000000411087825 */ /* 0x042fe400078e0206 */
[----:B------:R-:W5:Y:S02]  /*02a0*/  LDG.E R6, desc[UR8][R6.64] ;  /* 0x0000000806067981 */ /* 0x000f64000c1e1900 */
[C---:B------:R-:W-:Y:S02]  /*02b0*/  IMAD.WIDE R2, R17.reuse, 0x4, R8 ;  /* 0x0000000411027825 */ /* 0x040fe400078e0208 */
[----:B------:R-:W5:Y:S02]  /*02c0*/  LDG.E R8, desc[UR8][R8.64] ;  /* 0x0000000808087981 */ /* 0x000f64000c1e1900 */
[C---:B------:R-:W-:Y:S02]  /*02d0*/  IMAD.WIDE R4, R17.reuse, 0x4, R2 ;  /* 0x0000000411047825 */ /* 0x040fe400078e0202 */
[----:B------:R-:W5:Y:S02]  /*02e0*/  LDG.E R29, desc[UR8][R2.64] ;  /* 0x00000008021d7981 */ /* 0x000f64000c1e1900 */
[----:B------:R-:W-:-:S02]  /*02f0*/  IMAD.WIDE R12, R17, 0x4, R4 ;  /* 0x00000004110c7825 */ /* 0x000fc400078e0204 */
[----:B------:R-:W5:Y:S02]  /*0300*/  LDG.E R4, desc[UR8][R4.64] ;  /* 0x0000000804047981 */ /* 0x000f64000c1e1900 */
[C---:B------:R-:W-:Y:S02]  /*0310*/  IMAD.WIDE R14, R17.reuse, 0x4, R12 ;  /* 0x00000004110e7825 */ /* 0x040fe400078e020c */
[----:B------:R-:W5:Y:S02]  /*0320*/  LDG.E R12, desc[UR8][R12.64] ;  /* 0x000000080c0c7981 */ /* 0x000f64000c1e1900 */
[C---:B------:R-:W-:Y:S02]  /*0330*/  IMAD.WIDE R26, R17.reuse, 0x4, R14 ;  /* 0x00000004111a7825 */ /* 0x040fe400078e020e */
[----:B------:R-:W5:Y:S02]  /*0340*/  LDG.E R14, desc[UR8][R14.64] ;  /* 0x000000080e0e7981 */ /* 0x000f64000c1e1900 */
[----:B------:R-:W-:-:S02]  /*0350*/  IMAD.WIDE R10, R17, 0x4, R26 ;  /* 0x00000004110a7825 */ /* 0x000fc400078e021a */
[----:B------:R-:W5:Y:S04]  /*0360*/  LDG.E R26, desc[UR8][R26.64] ;  /* 0x000000081a1a7981 */ /* 0x000f68000c1e1900 */
[----:B------:R-:W5:Y:S01]  /*0370*/  LDG.E R10, desc[UR8][R10.64] ;  /* 0x000000080a0a7981 */ /* 0x000f62000c1e1900 */
[----:B------:R-:W-:-:S04]  /*0380*/  UIADD3 UR7, UPT, UPT, UR7, 0x10, URZ ;  /* 0x0000001007077890 */ /* 0x000fc8000fffe0ff */
[----:B------:R-:W-:Y:S01]  /*0390*/  UISETP.NE.AND UP1, UPT, UR7, URZ, UPT ;  /* 0x000000ff0700728c */ /* 0x000fe2000bf25270 */
[----:B------:R-:W-:Y:S01]  /*03a0*/  LEA R18, R17, R18, 0x4 ;  /* 0x0000001211127211 */ /* 0x000fe200078e20ff */
[----:B--2---:R-:W-:-:S04]  /*03b0*/  FADD R16, R25, R16 ;  /* 0x0000001019107221 */ /* 0x004fc80000000000 */
[----:B---3--:R-:W-:-:S04]  /*03c0*/  FADD R23, R16, R23 ;  /* 0x0000001710177221 */ /* 0x008fc80000000000 */
[----:B----4-:R-:W-:-:S04]  /*03d0*/  FADD R22, R23, R22 ;  /* 0x0000001617167221 */ /* 0x010fc80000000000 */
[----:B-----5:R-:W-:-:S04]  /*03e0*/  FADD R21, R22, R21 ;  /* 0x0000001516157221 */ /* 0x020fc80000000000 */
[----:B------:R-:W-:-:S04]  /*03f0*/  FADD R20, R21, R20 ;  /* 0x0000001415147221 */ /* 0x000fc80000000000 */
        /* <DEDUP_REMOVED lines=10> */
[----:B------:R-:W-:Y:S01]  /*04a0*/  FADD R16, R29, R10 ;  /* 0x0000000a1d107221 */ /* 0x000fe20000000000 */
[----:B------:R-:W-:Y:S06]  /*04b0*/  BRA.U UP1, `(.L_x_2) ;  /* 0xfffffffd012c7547 */ /* 0x000fec000b83ffff */
.L_x_1:
[----:B------:R-:W-:Y:S05]  /*04c0*/  BRA.U !UP0, `(.L_x_0) ;  /* 0x0000000108f87547 */ /* 0x000fea000b800000 */
[----:B------:R-:W-:Y:S02]  /*04d0*/  UISETP.GE.U32.AND UP0, UPT, UR6, 0x8, UPT ;  /* 0x000000080600788c */ /* 0x000fe4000bf06070 */
[----:B------:R-:W-:-:S04]  /*04e0*/  ULOP3.LUT UR7, UR5, 0x7, URZ, 0xc0, !UPT ;  /* 0x0000000705077892 */ /* 0x000fc8000f8ec0ff */
[----:B------:R-:W-:-:S03]  /*04f0*/  UISETP.NE.AND UP1, UPT, UR7, URZ, UPT ;  /* 0x000000ff0700728c */ /* 0x000fc6000bf25270 */
[----:B------:R-:W-:Y:S08]  /*0500*/  BRA.U !UP0, `(.L_x_3) ;  /* 0x00000001086c7547 */ /* 0x000ff0000b800000 */
[----:B------:R-:W0:Y:S01]  /*0510*/  LDC.64 R2, c[0x0][0x380] ;  /* 0x0000e000ff027b82 */ /* 0x000e220000000a00 */
[----:B------:R-:W-:-:S04]  /*0520*/  IMAD R5, R17, UR4, R0 ;  /* 0x0000000411057c24 */ /* 0x000fc8000f8e0200 */
[----:B0-----:R-:W-:-:S04]  /*0530*/  IMAD.WIDE R2, R5, 0x4, R2 ;  /* 0x0000000405027825 */ /* 0x001fc800078e0202 */
[C---:B------:R-:W-:Y:S02]  /*0540*/  IMAD.WIDE R4, R17.reuse, 0x4, R2 ;  /* 0x0000000411047825 */ /* 0x040fe400078e0202 */
[----:B------:R-:W2:Y:S02]  /*0550*/  LDG.E R3, desc[UR8][R2.64] ;  /* 0x0000000802037981 */ /* 0x000ea4000c1e1900 */
[C---:B------:R-:W-:Y:S02]  /*0560*/  IMAD.WIDE R6, R17.reuse, 0x4, R4 ;  /* 0x0000000411067825 */ /* 0x040fe400078e0204 */
[----:B------:R-:W3:Y:S02]  /*0570*/  LDG.E R4, desc[UR8][R4.64] ;  /* 0x0000000804047981 */ /* 0x000ee4000c1e1900 */
[C---:B------:R-:W-:Y:S02]  /*0580*/  IMAD.WIDE R8, R17.reuse, 0x4, R6 ;  /* 0x0000000411087825 */ /* 0x040fe400078e0206 */
[----:B------:R-:W4:Y:S02]  /*0590*/  LDG.E R6, desc[UR8][R6.64] ;  /* 0x0000000806067981 */ /* 0x000f24000c1e1900 */
        /* <DEDUP_REMOVED lines=9> */
[----:B------:R-:W-:Y:S01]  /*0630*/  UIADD3 UR4, UPT, UPT, UR4, 0x8, URZ ;  /* 0x0000000804047890 */ /* 0x000fe2000fffe0ff */
[----:B--2---:R-:W-:-:S04]  /*0640*/  FADD R3, R16, R3 ;  /* 0x0000000310037221 */ /* 0x004fc80000000000 */
[----:B---3--:R-:W-:-:S04]  /*0650*/  FADD R3, R3, R4 ;  /* 0x0000000403037221 */ /* 0x008fc80000000000 */
[----:B----4-:R-:W-:-:S04]  /*0660*/  FADD R3, R3, R6 ;  /* 0x0000000603037221 */ /* 0x010fc80000000000 */
[----:B-----5:R-:W-:-:S04]  /*0670*/  FADD R3, R3, R8 ;  /* 0x0000000803037221 */ /* 0x020fc80000000000 */
[----:B------:R-:W-:-:S04]  /*0680*/  FADD R3, R3, R10 ;  /* 0x0000000a03037221 */ /* 0x000fc80000000000 */
[----:B------:R-:W-:-:S04]  /*0690*/  FADD R3, R3, R12 ;  /* 0x0000000c03037221 */ /* 0x000fc80000000000 */
[----:B------:R-:W-:-:S04]  /*06a0*/  FADD R3, R3, R14 ;  /* 0x0000000e03037221 */ /* 0x000fc80000000000 */
[----:B------:R-:W-:-:S07]  /*06b0*/  FADD R16, R3, R18 ;  /* 0x0000001203107221 */ /* 0x000fce0000000000 */
.L_x_3:
        /* <DEDUP_REMOVED lines=12> */
[----:B------:R-:W-:Y:S02]  /*0780*/  IMAD.WIDE R8, R17, 0x4, R6 ;  /* 0x0000000411087825 */ /* 0x000fe400078e0206 */
[----:B------:R-:W4:Y:S04]  /*0790*/  LDG.E R7, desc[UR8][R6.64] ;  /* 0x0000000806077981 */ /* 0x000f28000c1e1900 */
[----:B------:R-:W5:Y:S01]  /*07a0*/  LDG.E R9, desc[UR8][R8.64] ;  /* 0x0000000808097981 */ /* 0x000f62000c1e1900 */
[----:B------:R-:W-:Y:S01]  /*07b0*/  UIADD3 UR4, UPT, UPT, UR4, 0x4, URZ ;  /* 0x0000000404047890 */ /* 0x000fe2000fffe0ff */
[----:B--2---:R-:W-:-:S04]  /*07c0*/  FADD R16, R16, R3 ;  /* 0x0000000310107221 */ /* 0x004fc80000000000 */
[----:B---3--:R-:W-:-:S04]  /*07d0*/  FADD R16, R16, R5 ;  /* 0x0000000510107221 */ /* 0x008fc80000000000 */
[----:B----4-:R-:W-:-:S04]  /*07e0*/  FADD R16, R16, R7 ;  /* 0x0000000710107221 */ /* 0x010fc80000000000 */
[----:B-----5:R-:W-:-:S07]  /*07f0*/  FADD R16, R16, R9 ;  /* 0x0000000910107221 */ /* 0x020fce0000000000 */
.L_x_4:
[----:B------:R-:W-:Y:S05]  /*0800*/  BRA.U !UP1, `(.L_x_0) ;  /* 0x0000000109287547 */ /* 0x000fea000b800000 */
[----:B------:R-:W0:Y:S01]  /*0810*/  LDC.64 R4, c[0x0][0x380] ;  /* 0x0000e000ff047b82 */ /* 0x000e220000000a00 */
[----:B------:R-:W-:Y:S01]  /*0820*/  IMAD R6, R17, UR4, R0 ;  /* 0x0000000411067c24 */ /* 0x000fe2000f8e0200 */
[----:B------:R-:W-:-:S12]  /*0830*/  UIADD3 UR5, UPT, UPT, -UR5, URZ, URZ ;  /* 0x000000ff05057290 */ /* 0x000fd8000fffe1ff */
.L_x_5:
[----:B0-----:R-:W-:-:S06]  /*0840*/  IMAD.WIDE R2, R6, 0x4, R4 ;  /* 0x0000000406027825 */ /* 0x001fcc00078e0204 */
[----:B------:R-:W2:Y:S01]  /*0850*/  LDG.E R3, desc[UR8][R2.64] ;  /* 0x0000000802037981 */ /* 0x000ea2000c1e1900 */
[----:B------:R-:W-:Y:S01]  /*0860*/  UIADD3 UR5, UPT, UPT, UR5, 0x1, URZ ;  /* 0x0000000105057890 */ /* 0x000fe2000fffe0ff */
[----:B------:R-:W-:-:S03]  /*0870*/  IADD3 R6, PT, PT, R6, R17, RZ ;  /* 0x0000001106067210 */ /* 0x000fc60007ffe0ff */
[----:B------:R-:W-:Y:S01]  /*0880*/  UISETP.NE.AND UP0, UPT, UR5, URZ, UPT ;  /* 0x000000ff0500728c */ /* 0x000fe2000bf05270 */
[----:B--2---:R-:W-:-:S08]  /*0890*/  FADD R16, R3, R16 ;  /* 0x0000001003107221 */ /* 0x004fd00000000000 */
[----:B------:R-:W-:Y:S05]  /*08a0*/  BRA.U UP0, `(.L_x_5) ;  /* 0xfffffffd00e47547 */ /* 0x000fea000b83ffff */
.L_x_0:
[----:B------:R-:W0:Y:S02]  /*08b0*/  LDC.64 R2, c[0x0][0x388] ;  /* 0x0000e200ff027b82 */ /* 0x000e240000000a00 */
[----:B0-----:R-:W-:-:S05]  /*08c0*/  IMAD.WIDE R2, R0, 0x4, R2 ;  /* 0x0000000400027825 */ /* 0x001fca00078e0202 */
[----:B------:R-:W-:Y:S01]  /*08d0*/  STG.E desc[UR8][R2.64], R16 ;  /* 0x0000001002007986 */ /* 0x000fe2000c101908 */
[----:B------:R-:W-:Y:S05]  /*08e0*/  EXIT ;  /* 0x000000000000794d */ /* 0x000fea0003800000 */
.L_x_6:
[----:B------:R-:W-:-:S00]  /*08f0*/  BRA `(.L_x_6) ;  /* 0xfffffffc00fc7947 */ /* 0x000fc0000383ffff */
[----:B------:R-:W-:-:S00]  /*0900*/  NOP ;  /* 0x0000000000007918 */ /* 0x000fc00000000000 */
[----:B------:R-:W-:-:S00]  /*0910*/  NOP ;  /* 0x0000000000007918 */ /* 0x000fc00000000000 */
[----:B------:R-:W-:-:S00]  /*0920*/  NOP ;  /* 0x0000000000007918 */ /* 0x000fc00000000000 */
[----:B------:R-:W-:-:S00]  /*0930*/  NOP ;  /* 0x0000000000007918 */ /* 0x000fc00000000000 */
[----:B------:R-:W-:-:S00]  /*0940*/  NOP ;  /* 0x0000000000007918 */ /* 0x000fc00000000000 */
[----:B------:R-:W-:-:S00]  /*0950*/  NOP ;  /* 0x0000000000007918 */ /* 0x000fc00000000000 */
[----:B------:R-:W-:-:S00]  /*0960*/  NOP ;  /* 0x0000000000007918 */ /* 0x000fc00000000000 */
[----:B------:R-:W-:-:S00]  /*0970*/  NOP ;  /* 0x0000000000007918 */ /* 0x000fc00000000000 */
.L_x_107:


//--------------------- .text._Z14combine_kernelPKfS0_Pfi --------------------------
	.section	.text._Z14combine_kernelPKfS0_Pfi,"ax",@progbits
	.align	128
        .global         _Z14combine_kernelPKfS0_Pfi
        .type           _Z14combine_kernelPKfS0_Pfi,@function
        .size           _Z14combine_kernelPKfS0_Pfi,(.L_x_108 - _Z14combine_kernelPKfS0_Pfi)
        .other          _Z14combine_kernelPKfS0_Pfi,@"STO_CUDA_ENTRY STV_DEFAULT"
_Z14combine_kernelPKfS0_Pfi:
.text._Z14combine_kernelPKfS0_Pfi:
[----:B------:R-:W-:Y:S01]  /*0000*/  LDC R1, c[0x0][0x37c] ;  /* 0x0000df00ff017b82 */ /* 0x000fe20000000800 */
[----:B------:R-:W0:Y:S07]  /*0010*/  S2R R3, SR_TID.X ;  /* 0x0000000000037919 */ /* 0x000e2e0000002100 */
[----:B------:R-:W0:Y:S01]  /*0020*/  S2UR UR4, SR_CTAID.X ;  /* 0x00000000000479c3 */ /* 0x000e220000002500 */
[----:B------:R-:W1:Y:S07]  /*0030*/  LDCU UR5, c[0x0][0x398] ;  /* 0x00007300ff0577ac */ /* 0x000e6e0008000800 */
[----:B------:R-:W0:Y:S02]  /*0040*/  LDC R0, c[0x0][0x360] ;  /* 0x0000d800ff007b82 */ /* 0x000e240000000800 */
[----:B0-----:R-:W-:-:S05]  /*0050*/  IMAD R0, R0, UR4, R3 ;  /* 0x0000000400007c24 */ /* 0x001fca000f8e0203 */
[----:B-1----:R-:W-:-:S13]  /*0060*/  ISETP.GE.AND P0, PT, R0, UR5, PT ;  /* 0x0000000500007c0c */ /* 0x002fda000bf06270 */
[----:B------:R-:W-:Y:S05]  /*0070*/  @P0 EXIT ;  /* 0x000000000000094d */ /* 0x000fea0003800000 */
[----:B------:R-:W0:Y:S01]  /*0080*/  LDC.64 R2, c[0x0][0x380] ;  /* 0x0000e000ff027b82 */ /* 0x000e220000000a00 */
[----:B------:R-:W1:Y:S01]  /*0090*/  LDCU.64 UR4, c[0x0][0x358] ;  /* 0x00006b00ff0477ac */ /* 0x000e620008000a00 */
[----:B------:R-:W-:-:S06]  /*00a0*/  SHF.L.U32 R9, R0, 0x1, RZ ;  /* 0x0000000100097819 */ /* 0x000fcc00000006ff */
[----:B------:R-:W2:Y:S08]  /*00b0*/  LDC.64 R4, c[0x0][0x388] ;  /* 0x0000e200ff047b82 */ /* 0x000eb00000000a00 */
[----:B------:R-:W3:Y:S01]  /*00c0*/  LDC.64 R6, c[0x0][0x390] ;  /* 0x0000e400ff067b82 */ /* 0x000ee20000000a00 */
[----:B0-----:R-:W-:-:S05]  /*00d0*/  IMAD.WIDE R2, R9, 0x4, R2 ;  /* 0x0000000409027825 */ /* 0x001fca00078e0202 */
[----:B-1----:R-:W4:Y:S01]  /*00e0*/  LDG.E R0, desc[UR4][R2.64] ;  /* 0x0000000402007981 */ /* 0x002f22000c1e1900 */
[----:B--2---:R-:W-:-:S05]  /*00f0*/  IMAD.WIDE R4, R9, 0x4, R4 ;  /* 0x0000000409047825 */ /* 0x004fca00078e0204 */
[----:B------:R-:W4:Y:S01]  /*0100*/  LDG.E R11, desc[UR4][R4.64] ;  /* 0x00000004040b7981 */ /* 0x000f22000c1e1900 */
[----:B---3--:R-:W-:-:S04]  /*0110*/  IMAD.WIDE R6, R9, 0x4, R6 ;  /* 0x0000000409067825 */ /* 0x008fc800078e0206 */
[----:B----4-:R-:W-:-:S05]  /*0120*/  FADD R11, R0, R11 ;  /* 0x0000000b000b7221 */ /* 0x010fca0000000000 */
[----:B------:R-:W-:Y:S04]  /*0130*/  STG.E desc[UR4][R6.64], R11 ;  /* 0x0000000b06007986 */ /* 0x000fe8000c101904 */
[----:B------:R-:W2:Y:S04]  /*0140*/  LDG.E R0, desc[UR4][R2.64+0x4] ;  /* 0x0000040402007981 */ /* 0x000ea8000c1e1900 */
[----:B------:R-:W2:Y:S02]  /*0150*/  LDG.E R9, desc[UR4][R4.64+0x4] ;  /* 0x0000040404097981 */ /* 0x000ea4000c1e1900 */
[----:B--2---:R-:W-:-:S05]  /*0160*/  FADD R9, R0, R9 ;  /* 0x0000000900097221 */ /* 0x004fca0000000000 */
[----:B------:R-:W-:Y:S01]  /*0170*/  STG.E desc[UR4][R6.64+0x4], R9 ;  /* 0x0000040906007986 */ /* 0x000fe2000c101904 */
[----:B------:R-:W-:Y:S05]  /*0180*/  EXIT ;  /* 0x000000000000794d */ /* 0x000fea0003800000 */
.L_x_7:
        /* <DEDUP_REMOVED lines=15> */
.L_x_108:


//--------------------- .text._Z20shared_expert_kernelPKfPfi --------------------------
	.section	.text._Z20shared_expert_kernelPKfPfi,"ax",@progbits
	.align	128
        .global         _Z20shared_expert_kernelPKfPfi
        .type           _Z20shared_expert_kernelPKfPfi,@function
        .size           _Z20shared_expert_kernelPKfPfi,(.L_x_103 - _Z20shared_expert_kernelPKfPfi)
        .other          _Z20shared_expert_kernelPKfPfi,@"STO_CUDA_ENTRY STV_DEFAULT"
_Z20shared_expert_kernelPKfPfi:
.text._Z20shared_expert_kernelPKfPfi:
        /* <DEDUP_REMOVED lines=10> */
[----:B------:R-:W-:Y:S01]  /*00a0*/  SHF.L.U32 R5, R5, 0x1, RZ ;  /* 0x0000000105057819 */ /* 0x000fe200000006ff */
[----:B------:R-:W2:Y:S04]  /*00b0*/  LDCU.64 UR6, c[0x3][0x80] ;  /* 0x00c01000ff0677ac */ /* 0x000ea80008000a00 */
[----:B0-----:R-:W-:-:S05]  /*00c0*/  IMAD.WIDE R8, R5, 0x4, R8 ;  /* 0x0000000405087825 */ /* 0x001fca00078e0208 */
[----:B-1----:R-:W2:Y:S04]  /*00d0*/  LDG.E R0, desc[UR4][R8.64] ;  /* 0x0000000408007981 */ /* 0x002ea8000c1e1900 */
[----:B------:R-:W3:Y:S01]  /*00e0*/  LDG.E R6, desc[UR4][R8.64+0x4] ;  /* 0x0000040408067981 */ /* 0x000ee2000c1e1900 */
[----:B------:R-:W-:Y:S01]  /*00f0*/  HFMA2 R7, -RZ, RZ, 0.96630859375, -0.0022525787353515625 ;  /* 0x3bbb989dff077431 */ /* 0x000fe200000001ff */
[----:B------:R-:W-:Y:S01]  /*0100*/  MOV R4, 0x437c0000 ;  /* 0x437c000000047802 */ /* 0x000fe20000000f00 */
[----:B------:R-:W-:Y:S01]  /*0110*/  BSSY.RECONVERGENT B0, `(.L_x_8) ;  /* 0x000001b000007945 */ /* 0x000fe20003800200 */
[----:B--2---:R-:W-:-:S04]  /*0120*/  FFMA R3, R0, UR6, RZ ;  /* 0x0000000600037c23 */ /* 0x004fc800080000ff */
[----:B---3--:R-:W-:Y:S01]  /*0130*/  FFMA R2, R6, UR7, R3 ;  /* 0x0000000706027c23 */ /* 0x008fe20008000003 */
[----:B------:R-:W0:Y:S03]  /*0140*/  LDCU.64 UR6, c[0x3][0xa0] ;  /* 0x00c01400ff0677ac */ /* 0x000e260008000a00 */
[----:B------:R-:W-:-:S04]  /*0150*/  FFMA.SAT R3, R2, -R7, 0.5 ;  /* 0x3f00000002037423 */ /* 0x000fc80000002807 */
[----:B------:R-:W-:-:S04]  /*0160*/  FFMA.RM R3, R3, R4, 12582913 ;  /* 0x4b40000103037423 */ /* 0x000fc80000004004 */
[C---:B------:R-:W-:Y:S01]  /*0170*/  FADD R7, R3.reuse, -12583039 ;  /* 0xcb40007f03077421 */ /* 0x040fe20000000000 */
[----:B------:R-:W-:-:S03]  /*0180*/  SHF.L.U32 R3, R3, 0x17, RZ ;  /* 0x0000001703037819 */ /* 0x000fc600000006ff */
[----:B------:R-:W-:-:S04]  /*0190*/  FFMA R7, R2, -1.4426950216293334961, -R7 ;  /* 0xbfb8aa3b02077823 */ /* 0x000fc80000000807 */
[----:B------:R-:W-:Y:S01]  /*01a0*/  FFMA R4, R2, -1.925963033500011079e-08, R7 ;  /* 0xb2a5706002047823 */ /* 0x000fe20000000007 */
[----:B0-----:R-:W-:-:S04]  /*01b0*/  FFMA R7, R0, UR6, RZ ;  /* 0x0000000600077c23 */ /* 0x001fc800080000ff */
[----:B------:R-:W-:Y:S01]  /*01c0*/  FFMA R7, R6, UR7, R7 ;  /* 0x0000000706077c23 */ /* 0x000fe20008000007 */
[----:B------:R-:W0:Y:S02]  /*01d0*/  MUFU.EX2 R4, R4 ;  /* 0x0000000400047308 */ /* 0x000e240000000800 */
[----:B0-----:R-:W-:-:S06]  /*01e0*/  FFMA R9, R3, R4, 1 ;  /* 0x3f80000003097423 */ /* 0x001fcc0000000004 */
[----:B------:R-:W0:Y:S08]  /*01f0*/  MUFU.RCP R8, R9 ;  /* 0x0000000900087308 */ /* 0x000e300000001000 */
[----:B------:R-:W1:Y:S01]  /*0200*/  FCHK P0, R2, R9 ;  /* 0x0000000902007302 */ /* 0x000e620000000000 */
[----:B0-----:R-:W-:-:S04]  /*0210*/  FFMA R3, -R9, R8, 1 ;  /* 0x3f80000009037423 */ /* 0x001fc80000000108 */
[----:B------:R-:W-:-:S04]  /*0220*/  FFMA R3, R8, R3, R8 ;  /* 0x0000000308037223 */ /* 0x000fc80000000008 */
[----:B------:R-:W-:-:S04]  /*0230*/  FFMA R8, R2, R3, RZ ;  /* 0x0000000302087223 */ /* 0x000fc800000000ff */
[----:B------:R-:W-:-:S04]  /*0240*/  FFMA R10, -R9, R8, R2 ;  /* 0x00000008090a7223 */ /* 0x000fc80000000102 */
[----:B------:R-:W-:Y:S01]  /*0250*/  FFMA R8, R3, R10, R8 ;  /* 0x0000000a03087223 */ /* 0x000fe20000000008 */
[----:B-1----:R-:W-:Y:S06]  /*0260*/  @!P0 BRA `(.L_x_9) ;  /* 0x0000000000148947 */ /* 0x002fec0003800000 */
[----:B------:R-:W-:Y:S02]  /*0270*/  MOV R3, R2 ;  /* 0x0000000200037202 */ /* 0x000fe40000000f00 */
[----:B------:R-:W-:Y:S02]  /*0280*/  MOV R4, R9 ;  /* 0x0000000900047202 */ /* 0x000fe40000000f00 */
[----:B------:R-:W-:-:S07]  /*0290*/  MOV R10, 0x2b0 ;  /* 0x000002b0000a7802 */ /* 0x000fce0000000f00 */
[----:B------:R-:W-:Y:S05]  /*02a0*/  CALL.REL.NOINC `($__internal_0_$__cuda_sm3x_div_rn_noftz_f32_slowpath) ;  /* 0x0000000400b07944 */ /* 0x000fea0003c00000 */
[----:B------:R-:W-:-:S07]  /*02b0*/  MOV R8, R3 ;  /* 0x0000000300087202 */ /* 0x000fce0000000f00 */
.L_x_9:
[----:B------:R-:W-:Y:S05]  /*02c0*/  BSYNC.RECONVERGENT B0 ;  /* 0x0000000000007941 */ /* 0x000fea0003800200 */
.L_x_8:
[----:B------:R-:W0:Y:S01]  /*02d0*/  LDCU.64 UR6, c[0x3][0x88] ;  /* 0x00c01100ff0677ac */ /* 0x000e220008000a00 */
[----:B------:R-:W-:Y:S01]  /*02e0*/  HFMA2 R2, -RZ, RZ, 0.96630859375, -0.0022525787353515625 ;  /* 0x3bbb989dff027431 */ /* 0x000fe200000001ff */
[----:B------:R-:W-:Y:S01]  /*02f0*/  MOV R9, 0x437c0000 ;  /* 0x437c000000097802 */ /* 0x000fe20000000f00 */
[----:B------:R-:W-:Y:S01]  /*0300*/  BSSY.RECONVERGENT B0, `(.L_x_10) ;  /* 0x000001a000007945 */ /* 0x000fe20003800200 */
[----:B0-----:R-:W-:-:S04]  /*0310*/  FFMA R3, R0, UR6, RZ ;  /* 0x0000000600037c23 */ /* 0x001fc800080000ff */
[----:B------:R-:W-:Y:S01]  /*0320*/  FFMA R3, R6, UR7, R3 ;  /* 0x0000000706037c23 */ /* 0x000fe20008000003 */
[----:B------:R-:W0:Y:S03]  /*0330*/  LDCU.64 UR6, c[0x3][0xa8] ;  /* 0x00c01500ff0677ac */ /* 0x000e260008000a00 */
[----:B------:R-:W-:-:S04]  /*0340*/  FFMA.SAT R2, R3, -R2, 0.5 ;  /* 0x3f00000003027423 */ /* 0x000fc80000002802 */
[----:B------:R-:W-:-:S04]  /*0350*/  FFMA.RM R2, R2, R9, 12582913 ;  /* 0x4b40000102027423 */ /* 0x000fc80000004009 */
[C---:B------:R-:W-:Y:S01]  /*0360*/  FADD R4, R2.reuse, -12583039 ;  /* 0xcb40007f02047421 */ /* 0x040fe20000000000 */
[----:B------:R-:W-:-:S03]  /*0370*/  SHF.L.U32 R2, R2, 0x17, RZ ;  /* 0x0000001702027819 */ /* 0x000fc600000006ff */
[----:B------:R-:W-:-:S04]  /*0380*/  FFMA R4, R3, -1.4426950216293334961, -R4 ;  /* 0xbfb8aa3b03047823 */ /* 0x000fc80000000804 */
[----:B------:R-:W-:-:S04]  /*0390*/  FFMA R4, R3, -1.925963033500011079e-08, R4 ;  /* 0xb2a5706003047823 */ /* 0x000fc80000000004 */
[----:B------:R-:W1:Y:S02]  /*03a0*/  MUFU.EX2 R9, R4 ;  /* 0x0000000400097308 */ /* 0x000e640000000800 */
[----:B-1----:R-:W-:-:S06]  /*03b0*/  FFMA R4, R2, R9, 1 ;  /* 0x3f80000002047423 */ /* 0x002fcc0000000009 */
[----:B------:R-:W1:Y:S08]  /*03c0*/  MUFU.RCP R9, R4 ;  /* 0x0000000400097308 */ /* 0x000e700000001000 */
[----:B------:R-:W2:Y:S01]  /*03d0*/  FCHK P0, R3, R4 ;  /* 0x0000000403007302 */ /* 0x000ea20000000000 */
[----:B-1----:R-:W-:-:S04]  /*03e0*/  FFMA R2, -R4, R9, 1 ;  /* 0x3f80000004027423 */ /* 0x002fc80000000109 */
[----:B------:R-:W-:Y:S01]  /*03f0*/  FFMA R10, R9, R2, R9 ;  /* 0x00000002090a7223 */ /* 0x000fe20000000009 */
[----:B0-----:R-:W-:Y:S01]  /*0400*/  FFMA R9, R0, UR6, RZ ;  /* 0x0000000600097c23 */ /* 0x001fe200080000ff */
[----:B------:R-:W-:Y:S02]  /*0410*/  FMUL R2, R7, R8 ;  /* 0x0000000807027220 */ /* 0x000fe40000400000 */
[----:B------:R-:W-:Y:S01]  /*0420*/  FFMA R11, R3, R10, RZ ;  /* 0x0000000a030b7223 */ /* 0x000fe200000000ff */
[----:B------:R-:W-:-:S03]  /*0430*/  FFMA R7, R6, UR7, R9 ;  /* 0x0000000706077c23 */ /* 0x000fc60008000009 */
[----:B------:R-:W-:-:S04]  /*0440*/  FFMA R12, -R4, R11, R3 ;  /* 0x0000000b040c7223 */ /* 0x000fc80000000103 */
[----:B------:R-:W-:Y:S01]  /*0450*/  FFMA R10, R10, R12, R11 ;  /* 0x0000000c0a0a7223 */ /* 0x000fe2000000000b */
[----:B--2---:R-:W-:Y:S06]  /*0460*/  @!P0 BRA `(.L_x_11) ;  /* 0x00000000000c8947 */ /* 0x004fec0003800000 */
[----:B------:R-:W-:-:S07]  /*0470*/  MOV R10, 0x490 ;  /* 0x00000490000a7802 */ /* 0x000fce0000000f00 */
[----:B------:R-:W-:Y:S05]  /*0480*/  CALL.REL.NOINC `($__internal_0_$__cuda_sm3x_div_rn_noftz_f32_slowpath) ;  /* 0x0000000400387944 */ /* 0x000fea0003c00000 */
[----:B------:R-:W-:-:S07]  /*0490*/  MOV R10, R3 ;  /* 0x00000003000a7202 */ /* 0x000fce0000000f00 */
.L_x_11:
[----:B------:R-:W-:Y:S05]  /*04a0*/  BSYNC.RECONVERGENT B0 ;  /* 0x0000000000007941 */ /* 0x000fea0003800200 */
.L_x_10:
[----:B------:R-:W0:Y:S01]  /*04b0*/  LDCU.64 UR6, c[0x3][0x90] ;  /* 0x00c01200ff0677ac */ /* 0x000e220008000a00 */
[----:B------:R-:W-:Y:S01]  /*04c0*/  HFMA2 R4, -RZ, RZ, 0.96630859375, -0.0022525787353515625 ;  /* 0x3bbb989dff047431 */ /* 0x000fe200000001ff */
[----:B------:R-:W-:Y:S01]  /*04d0*/  MOV R9, 0x437c0000 ;  /* 0x437c000000097802 */ /* 0x000fe20000000f00 */
[----:B------:R-:W-:Y:S01]  /*04e0*/  BSSY.RECONVERGENT B0, `(.L_x_12) ;  /* 0x000001a000007945 */ /* 0x000fe20003800200 */
[----:B------:R-:W-:Y:S01]  /*04f0*/  FMUL R7, R7, R10 ;  /* 0x0000000a07077220 */ /* 0x000fe20000400000 */
        /* <DEDUP_REMOVED lines=15> */
[----:B0-----:R-:W-:-:S03]  /*05f0*/  FFMA R9, R0, UR6, RZ ;  /* 0x0000000600097c23 */ /* 0x001fc600080000ff */
        /* <DEDUP_REMOVED lines=8> */
.L_x_13:
[----:B------:R-:W-:Y:S05]  /*0680*/  BSYNC.RECONVERGENT B0 ;  /* 0x0000000000007941 */ /* 0x000fea0003800200 */
.L_x_12:
        /* <DEDUP_REMOVED lines=29> */
.L_x_15:
[----:B------:R-:W-:Y:S05]  /*0860*/  BSYNC.RECONVERGENT B0 ;  /* 0x0000000000007941 */ /* 0x000fea0003800200 */
.L_x_14:
[----:B------:R-:W0:Y:S01]  /*0870*/  LDCU.128 UR8, c[0x3][0xc0] ;  /* 0x00c01800ff0877ac */ /* 0x000e220008000c00 */
[----:B------:R-:W1:Y:S01]  /*0880*/  LDC.64 R10, c[0x0][0x388] ;  /* 0x0000e200ff0a7b82 */ /* 0x000e620000000a00 */
[----:B------:R-:W-:Y:S01]  /*0890*/  FMUL R6, R6, R13 ;  /* 0x0000000d06067220 */ /* 0x000fe20000400000 */
[----:B------:R-:W2:Y:S01]  /*08a0*/  LDCU.128 UR12, c[0x3][0xd0] ;  /* 0x00c01a00ff0c77ac */ /* 0x000ea20008000c00 */
[C---:B0-----:R-:W-:Y:S01]  /*08b0*/  FFMA R0, R2.reuse, UR8, RZ ;  /* 0x0000000802007c23 */ /* 0x041fe200080000ff */
[----:B--2---:R-:W-:-:S03]  /*08c0*/  FFMA R2, R2, UR12, RZ ;  /* 0x0000000c02027c23 */ /* 0x004fc600080000ff */
[C---:B------:R-:W-:Y:S01]  /*08d0*/  FFMA R3, R7.reuse, UR9, R0 ;  /* 0x0000000907037c23 */ /* 0x040fe20008000000 */
[----:B------:R-:W-:-:S03]  /*08e0*/  FFMA R9, R7, UR13, R2 ;  /* 0x0000000d07097c23 */ /* 0x000fc60008000002 */
[----:B------:R-:W-:Y:S01]  /*08f0*/  FFMA R7, R8, UR10, R3 ;  /* 0x0000000a08077c23 */ /* 0x000fe20008000003 */
[----:B-1----:R-:W-:-:S04]  /*0900*/  IMAD.WIDE R2, R5, 0x4, R10 ;  /* 0x0000000405027825 */ /* 0x002fc800078e020a */
[----:B------:R-:W-:Y:S01]  /*0910*/  FFMA R9, R8, UR14, R9 ;  /* 0x0000000e08097c23 */ /* 0x000fe20008000009 */
[----:B------:R-:W-:-:S03]  /*0920*/  FFMA R7, R6, UR11, R7 ;  /* 0x0000000b06077c23 */ /* 0x000fc60008000007 */
[----:B------:R-:W-:Y:S02]  /*0930*/  FFMA R9, R6, UR15, R9 ;  /* 0x0000000f06097c23 */ /* 0x000fe40008000009 */
[----:B------:R-:W-:Y:S04]  /*0940*/  STG.E desc[UR4][R2.64], R7 ;  /* 0x0000000702007986 */ /* 0x000fe8000c101904 */
[----:B------:R-:W-:Y:S01]  /*0950*/  STG.E desc[UR4][R2.64+0x4], R9 ;  /* 0x0000040902007986 */ /* 0x000fe2000c101904 */
[----:B------:R-:W-:Y:S05]  /*0960*/  EXIT ;  /* 0x000000000000794d */ /* 0x000fea0003800000 */
        .weak           $__internal_0_$__cuda_sm3x_div_rn_noftz_f32_slowpath
        .type           $__internal_0_$__cuda_sm3x_div_rn_noftz_f32_slowpath,@function
        .size           $__internal_0_$__cuda_sm3x_div_rn_noftz_f32_slowpath,(.L_x_103 - $__internal_0_$__cuda_sm3x_div_rn_noftz_f32_slowpath)
$__internal_0_$__cuda_sm3x_div_rn_noftz_f32_slowpath:
[----:B------:R-:W-:Y:S01]  /*0970*/  SHF.R.U32.HI R11, RZ, 0x17, R4 ;  /* 0x00000017ff0b7819 */ /* 0x000fe20000011604 */
[----:B------:R-:W-:Y:S01]  /*0980*/  BSSY.RECONVERGENT B1, `(.L_x_16) ;  /* 0x0000062000017945 */ /* 0x000fe20003800200 */
[----:B------:R-:W-:Y:S02]  /*0990*/  SHF.R.U32.HI R9, RZ, 0x17, R3 ;  /* 0x00000017ff097819 */ /* 0x000fe40000011603 */
[----:B------:R-:W-:Y:S02]  /*09a0*/  LOP3.LUT R11, R11, 0xff, RZ, 0xc0, !PT ;  /* 0x000000ff0b0b7812 */ /* 0x000fe400078ec0ff */
[----:B------:R-:W-:Y:S02]  /*09b0*/  LOP3.LUT R12, R9, 0xff, RZ, 0xc0, !PT ;  /* 0x000000ff090c7812 */ /* 0x000fe400078ec0ff */
[----:B------:R-:W-:Y:S02]  /*09c0*/  IADD3 R14, PT, PT, R11, -0x1, RZ ;  /* 0xffffffff0b0e7810 */ /* 0x000fe40007ffe0ff */
[----:B------:R-:W-:-:S02]  /*09d0*/  IADD3 R13, PT, PT, R12, -0x1, RZ ;  /* 0xffffffff0c0d7810 */ /* 0x000fc40007ffe0ff */
[----:B------:R-:W-:-:S04]  /*09e0*/  ISETP.GT.U32.AND P0, PT, R14, 0xfd, PT ;  /* 0x000000fd0e00780c */ /* 0x000fc80003f04070 */
[----:B------:R-:W-:-:S13]  /*09f0*/  ISETP.GT.U32.OR P0, PT, R13, 0xfd, P0 ;  /* 0x000000fd0d00780c */ /* 0x000fda0000704470 */
[----:B------:R-:W-:Y:S01]  /*0a00*/  @!P0 MOV R9, RZ ;  /* 0x000000ff00098202 */ /* 0x000fe20000000f00 */
[----:B------:R-:W-:Y:S06]  /*0a10*/  @!P0 BRA `(.L_x_17) ;  /* 0x00000000005c8947 */ /* 0x000fec0003800000 */
[----:B------:R-:W-:Y:S02]  /*0a20*/  FSETP.GTU.FTZ.AND P0, PT, |R3|, +INF , PT ;  /* 0x7f8000000300780b */ /* 0x000fe40003f1c200 */
[----:B------:R-:W-:-:S04]  /*0a30*/  FSETP.GTU.FTZ.AND P1, PT, |R4|, +INF , PT ;  /* 0x7f8000000400780b */ /* 0x000fc80003f3c200 */
[----:B------:R-:W-:-:S13]  /*0a40*/  PLOP3.LUT P0, PT, P0, P1, PT, 0xf8, 0x8f ;  /* 0x00000000008f781c */ /* 0x000fda0000703f70 */
[----:B------:R-:W-:Y:S05]  /*0a50*/  @P0 BRA `(.L_x_18) ;  /* 0x00000004004c0947 */ /* 0x000fea0003800000 */
[----:B------:R-:W-:-:S13]  /*0a60*/  LOP3.LUT P0, RZ, R4, 0x7fffffff, R3, 0xc8, !PT ;  /* 0x7fffffff04ff7812 */ /* 0x000fda000780c803 */
[----:B------:R-:W-:Y:S05]  /*0a70*/  @!P0 BRA `(.L_x_19) ;  /* 0x00000004003c8947 */ /* 0x000fea0003800000 */
[C---:B------:R-:W-:Y:S02]  /*0a80*/  FSETP.NEU.FTZ.AND P2, PT, |R3|.reuse, +INF , PT ;  /* 0x7f8000000300780b */ /* 0x040fe40003f5d200 */
[----:B------:R-:W-:Y:S02]  /*0a90*/  FSETP.NEU.FTZ.AND P1, PT, |R4|, +INF , PT ;  /* 0x7f8000000400780b */ /* 0x000fe40003f3d200 */
[----:B------:R-:W-:-:S11]  /*0aa0*/  FSETP.NEU.FTZ.AND P0, PT, |R3|, +INF , PT ;  /* 0x7f8000000300780b */ /* 0x000fd60003f1d200 */
[----:B------:R-:W-:Y:S05]  /*0ab0*/  @!P1 BRA !P2, `(.L_x_19) ;  /* 0x00000004002c9947 */ /* 0x000fea0005000000 */
[----:B------:R-:W-:-:S04]  /*0ac0*/  LOP3.LUT P2, RZ, R3, 0x7fffffff, RZ, 0xc0, !PT ;  /* 0x7fffffff03ff7812 */ /* 0x000fc8000784c0ff */
[----:B------:R-:W-:-:S13]  /*0ad0*/  PLOP3.LUT P1, PT, P1, P2, PT, 0x2f, 0xf2 ;  /* 0x0000000000f2781c */ /* 0x000fda0000f24577 */
[----:B------:R-:W-:Y:S05]  /*0ae0*/  @P1 BRA `(.L_x_20) ;  /* 0x0000000400181947 */ /* 0x000fea0003800000 */
[----:B------:R-:W-:-:S04]  /*0af0*/  LOP3.LUT P1, RZ, R4, 0x7fffffff, RZ, 0xc0, !PT ;  /* 0x7fffffff04ff7812 */ /* 0x000fc8000782c0ff */
[----:B------:R-:W-:-:S13]  /*0b00*/  PLOP3.LUT P0, PT, P0, P1, PT, 0x2f, 0xf2 ;  /* 0x0000000000f2781c */ /* 0x000fda0000702577 */
[----:B------:R-:W-:Y:S05]  /*0b10*/  @P0 BRA `(.L_x_21) ;  /* 0x0000000400000947 */ /* 0x000fea0003800000 */
[----:B------:R-:W-:Y:S02]  /*0b20*/  ISETP.GE.AND P0, PT, R13, RZ, PT ;  /* 0x000000ff0d00720c */ /* 0x000fe40003f06270 */
[----:B------:R-:W-:-:S11]  /*0b30*/  ISETP.GE.AND P1, PT, R14, RZ, PT ;  /* 0x000000ff0e00720c */ /* 0x000fd60003f26270 */
[----:B------:R-:W-:Y:S01]  /*0b40*/  @P0 MOV R9, RZ ;  /* 0x000000ff00090202 */ /* 0x000fe20000000f00 */
[----:B------:R-:W-:Y:S01]  /*0b50*/  @!P0 FFMA R3, R3, 1.84467440737095516160e+19, RZ ;  /* 0x5f80000003038823 */ /* 0x000fe200000000ff */
[----:B------:R-:W-:Y:S01]  /*0b60*/  @!P0 MOV R9, 0xffffffc0 ;  /* 0xffffffc000098802 */ /* 0x000fe20000000f00 */
[----:B------:R-:W-:-:S03]  /*0b70*/  @!P1 FFMA R4, R4, 1.84467440737095516160e+19, RZ ;  /* 0x5f80000004049823 */ /* 0x000fc600000000ff */
[----:B------:R-:W-:-:S07]  /*0b80*/  @!P1 IADD3 R9, PT, PT, R9, 0x40, RZ ;  /* 0x0000004009099810 */ /* 0x000fce0007ffe0ff */
.L_x_17:
[----:B------:R-:W-:Y:S01]  /*0b90*/  LEA R13, R11, 0xc0800000, 0x17 ;  /* 0xc08000000b0d7811 */ /* 0x000fe200078eb8ff */
[----:B------:R-:W-:Y:S01]  /*0ba0*/  BSSY.RECONVERGENT B2, `(.L_x_22) ;  /* 0x0000036000027945 */ /* 0x000fe20003800200 */
[----:B------:R-:W-:Y:S02]  /*0bb0*/  IADD3 R12, PT, PT, R12, -0x7f, RZ ;  /* 0xffffff810c0c7810 */ /* 0x000fe40007ffe0ff */
[----:B------:R-:W-:-:S03]  /*0bc0*/  IADD3 R13, PT, PT, -R13, R4, RZ ;  /* 0x000000040d0d7210 */ /* 0x000fc60007ffe1ff */
[C---:B------:R-:W-:Y:S01]  /*0bd0*/  IMAD R3, R12.reuse, -0x800000, R3 ;  /* 0xff8000000c037824 */ /* 0x040fe200078e0203 */
[----:B------:R-:W0:Y:S01]  /*0be0*/  MUFU.RCP R4, R13 ;  /* 0x0000000d00047308 */ /* 0x000e220000001000 */
[----:B------:R-:W-:Y:S01]  /*0bf0*/  FADD.FTZ R14, -R13, -RZ ;  /* 0x800000ff0d0e7221 */ /* 0x000fe20000010100 */
[----:B------:R-:W-:-:S04]  /*0c00*/  IADD3 R12, PT, PT, R12, 0x7f, -R11 ;  /* 0x0000007f0c0c7810 */ /* 0x000fc80007ffe80b */
[----:B------:R-:W-:Y:S01]  /*0c10*/  IADD3 R12, PT, PT, R12, R9, RZ ;  /* 0x000000090c0c7210 */ /* 0x000fe20007ffe0ff */
[----:B0-----:R-:W-:-:S04]  /*0c20*/  FFMA R15, R4, R14, 1 ;  /* 0x3f800000040f7423 */ /* 0x001fc8000000000e */
[----:B------:R-:W-:-:S04]  /*0c30*/  FFMA R4, R4, R15, R4 ;  /* 0x0000000f04047223 */ /* 0x000fc80000000004 */
[----:B------:R-:W-:-:S04]  /*0c40*/  FFMA R15, R3, R4, RZ ;  /* 0x00000004030f7223 */ /* 0x000fc800000000ff */
[----:B------:R-:W-:-:S04]  /*0c50*/  FFMA R16, R14, R15, R3 ;  /* 0x0000000f0e107223 */ /* 0x000fc80000000003 */
[----:B------:R-:W-:-:S04]  /*0c60*/  FFMA R15, R4, R16, R15 ;  /* 0x00000010040f7223 */ /* 0x000fc8000000000f */
[----:B------:R-:W-:-:S04]  /*0c70*/  FFMA R14, R14, R15, R3 ;  /* 0x0000000f0e0e7223 */ /* 0x000fc80000000003 */
[----:B------:R-:W-:-:S05]  /*0c80*/  FFMA R3, R4, R14, R15 ;  /* 0x0000000e04037223 */ /* 0x000fca000000000f */
[----:B------:R-:W-:-:S04]  /*0c90*/  SHF.R.U32.HI R11, RZ, 0x17, R3 ;  /* 0x00000017ff0b7819 */ /* 0x000fc80000011603 */
[----:B------:R-:W-:-:S04]  /*0ca0*/  LOP3.LUT R11, R11, 0xff, RZ, 0xc0, !PT ;  /* 0x000000ff0b0b7812 */ /* 0x000fc800078ec0ff */
[----:B------:R-:W-:-:S04]  /*0cb0*/  IADD3 R13, PT, PT, R11, R12, RZ ;  /* 0x0000000c0b0d7210 */ /* 0x000fc80007ffe0ff */
[----:B------:R-:W-:-:S04]  /*0cc0*/  IADD3 R9, PT, PT, R13, -0x1, RZ ;  /* 0xffffffff0d097810 */ /* 0x000fc80007ffe0ff */
[----:B------:R-:W-:-:S13]  /*0cd0*/  ISETP.GE.U32.AND P0, PT, R9, 0xfe, PT ;  /* 0x000000fe0900780c */ /* 0x000fda0003f06070 */
[----:B------:R-:W-:Y:S05]  /*0ce0*/  @!P0 BRA `(.L_x_23) ;  /* 0x0000000000808947 */ /* 0x000fea0003800000 */
[----:B------:R-:W-:-:S13]  /*0cf0*/  ISETP.GT.AND P0, PT, R13, 0xfe, PT ;  /* 0x000000fe0d00780c */ /* 0x000fda0003f04270 */
[----:B------:R-:W-:Y:S05]  /*0d00*/  @P0 BRA `(.L_x_24) ;  /* 0x00000000006c0947 */ /* 0x000fea0003800000 */
[----:B------:R-:W-:-:S13]  /*0d10*/  ISETP.GE.AND P0, PT, R13, 0x1, PT ;  /* 0x000000010d00780c */ /* 0x000fda0003f06270 */
[----:B------:R-:W-:Y:S05]  /*0d20*/  @P0 BRA `(.L_x_25) ;  /* 0x0000000000740947 */ /* 0x000fea0003800000 */
[----:B------:R-:W-:Y:S02]  /*0d30*/  ISETP.GE.AND P0, PT, R13, -0x18, PT ;  /* 0xffffffe80d00780c */ /* 0x000fe40003f06270 */
[----:B------:R-:W-:-:S11]  /*0d40*/  LOP3.LUT R3, R3, 0x80000000, RZ, 0xc0, !PT ;  /* 0x8000000003037812 */ /* 0x000fd600078ec0ff */
[----:B------:R-:W-:Y:S05]  /*0d50*/  @!P0 BRA `(.L_x_25) ;  /* 0x0000000000688947 */ /* 0x000fea0003800000 */
[CCC-:B------:R-:W-:Y:S01]  /*0d60*/  FFMA.RZ R9, R4.reuse, R14.reuse, R15.reuse ;  /* 0x0000000e04097223 */ /* 0x1c0fe2000000c00f */
[C---:B------:R-:W-:Y:S02]  /*0d70*/  IADD3 R12, PT, PT, R13.reuse, 0x20, RZ ;  /* 0x000000200d0c7810 */ /* 0x040fe40007ffe0ff */
[----:B------:R-:W-:Y:S02]  /*0d80*/  ISETP.NE.AND P2, PT, R13, RZ, PT ;  /* 0x000000ff0d00720c */ /* 0x000fe40003f45270 */
[----:B------:R-:W-:Y:S01]  /*0d90*/  LOP3.LUT R11, R9, 0x7fffff, RZ, 0xc0, !PT ;  /* 0x007fffff090b7812 */ /* 0x000fe200078ec0ff */
[CCC-:B------:R-:W-:Y:S01]  /*0da0*/  FFMA.RP R9, R4.reuse, R14.reuse, R15.reuse ;  /* 0x0000000e04097223 */ /* 0x1c0fe2000000800f */
[----:B------:R-:W-:Y:S01]  /*0db0*/  FFMA.RM R4, R4, R14, R15 ;  /* 0x0000000e04047223 */ /* 0x000fe2000000400f */
[----:B------:R-:W-:Y:S02]  /*0dc0*/  ISETP.NE.AND P1, PT, R13, RZ, PT ;  /* 0x000000ff0d00720c */ /* 0x000fe40003f25270 */
[----:B------:R-:W-:-:S02]  /*0dd0*/  LOP3.LUT R11, R11, 0x800000, RZ, 0xfc, !PT ;  /* 0x008000000b0b7812 */ /* 0x000fc400078efcff */
[----:B------:R-:W-:Y:S02]  /*0de0*/  IADD3 R13, PT, PT, -R13, RZ, RZ ;  /* 0x000000ff0d0d7210 */ /* 0x000fe40007ffe1ff */
[----:B------:R-:W-:Y:S02]  /*0df0*/  SHF.L.U32 R12, R11, R12, RZ ;  /* 0x0000000c0b0c7219 */ /* 0x000fe400000006ff */
[----:B------:R-:W-:Y:S02]  /*0e00*/  FSETP.NEU.FTZ.AND P0, PT, R9, R4, PT ;  /* 0x000000040900720b */ /* 0x000fe40003f1d000 */
[----:B------:R-:W-:Y:S02]  /*0e10*/  SEL R4, R13, RZ, P2 ;  /* 0x000000ff0d047207 */ /* 0x000fe40001000000 */
[----:B------:R-:W-:Y:S02]  /*0e20*/  ISETP.NE.AND P1, PT, R12, RZ, P1 ;  /* 0x000000ff0c00720c */ /* 0x000fe40000f25270 */
[----:B------:R-:W-:-:S02]  /*0e30*/  SHF.R.U32.HI R4, RZ, R4, R11 ;  /* 0x00000004ff047219 */ /* 0x000fc4000001160b */
[----:B------:R-:W-:Y:S02]  /*0e40*/  PLOP3.LUT P0, PT, P0, P1, PT, 0xf8, 0x8f ;  /* 0x00000000008f781c */ /* 0x000fe40000703f70 */
[----:B------:R-:W-:Y:S02]  /*0e50*/  SHF.R.U32.HI R12, RZ, 0x1, R4 ;  /* 0x00000001ff0c7819 */ /* 0x000fe40000011604 */
[----:B------:R-:W-:-:S04]  /*0e60*/  SEL R9, RZ, 0x1, !P0 ;  /* 0x00000001ff097807 */ /* 0x000fc80004000000 */
[----:B------:R-:W-:-:S04]  /*0e70*/  LOP3.LUT R9, R9, 0x1, R12, 0xf8, !PT ;  /* 0x0000000109097812 */ /* 0x000fc800078ef80c */
[----:B------:R-:W-:-:S04]  /*0e80*/  LOP3.LUT R9, R9, R4, RZ, 0xc0, !PT ;  /* 0x0000000409097212 */ /* 0x000fc800078ec0ff */
[----:B------:R-:W-:-:S04]  /*0e90*/  IADD3 R12, PT, PT, R12, R9, RZ ;  /* 0x000000090c0c7210 */ /* 0x000fc80007ffe0ff */
[----:B------:R-:W-:Y:S01]  /*0ea0*/  LOP3.LUT R3, R12, R3, RZ, 0xfc, !PT ;  /* 0x000000030c037212 */ /* 0x000fe200078efcff */
[----:B------:R-:W-:Y:S06]  /*0eb0*/  BRA `(.L_x_25) ;  /* 0x0000000000107947 */ /* 0x000fec0003800000 */
.L_x_24:
[----:B------:R-:W-:-:S04]  /*0ec0*/  LOP3.LUT R3, R3, 0x80000000, RZ, 0xc0, !PT ;  /* 0x8000000003037812 */ /* 0x000fc800078ec0ff */
[----:B------:R-:W-:Y:S01]  /*0ed0*/  LOP3.LUT R3, R3, 0x7f800000, RZ, 0xfc, !PT ;  /* 0x7f80000003037812 */ /* 0x000fe200078efcff */
[----:B------:R-:W-:Y:S06]  /*0ee0*/  BRA `(.L_x_25) ;  /* 0x0000000000047947 */ /* 0x000fec0003800000 */
.L_x_23:
[----:B------:R-:W-:-:S07]  /*0ef0*/  LEA R3, R12, R3, 0x17 ;  /* 0x000000030c037211 */ /* 0x000fce00078eb8ff */
.L_x_25:
[----:B------:R-:W-:Y:S05]  /*0f00*/  BSYNC.RECONVERGENT B2 ;  /* 0x0000000000027941 */ /* 0x000fea0003800200 */
.L_x_22:
[----:B------:R-:W-:Y:S05]  /*0f10*/  BRA `(.L_x_26) ;  /* 0x0000000000207947 */ /* 0x000fea0003800000 */
.L_x_21:
[----:B------:R-:W-:-:S04]  /*0f20*/  LOP3.LUT R3, R4, 0x80000000, R3, 0x48, !PT ;  /* 0x8000000004037812 */ /* 0x000fc800078e4803 */
[----:B------:R-:W-:Y:S01]  /*0f30*/  LOP3.LUT R3, R3, 0x7f800000, RZ, 0xfc, !PT ;  /* 0x7f80000003037812 */ /* 0x000fe200078efcff */
[----:B------:R-:W-:Y:S06]  /*0f40*/  BRA `(.L_x_26) ;  /* 0x0000000000147947 */ /* 0x000fec0003800000 */
.L_x_20:
[----:B------:R-:W-:Y:S01]  /*0f50*/  LOP3.LUT R3, R4, 0x80000000, R3, 0x48, !PT ;  /* 0x8000000004037812 */ /* 0x000fe200078e4803 */
[----:B------:R-:W-:Y:S06]  /*0f60*/  BRA `(.L_x_26) ;  /* 0x00000000000c7947 */ /* 0x000fec0003800000 */
.L_x_19:
[----:B------:R-:W0:Y:S01]  /*0f70*/  MUFU.RSQ R3, -QNAN ;  /* 0xffc0000000037908 */ /* 0x000e220000001400 */
[----:B------:R-:W-:Y:S05]  /*0f80*/  BRA `(.L_x_26) ;  /* 0x0000000000047947 */ /* 0x000fea0003800000 */
.L_x_18:
[----:B------:R-:W-:-:S07]  /*0f90*/  FADD.FTZ R3, R3, R4 ;  /* 0x0000000403037221 */ /* 0x000fce0000010000 */
.L_x_26:
[----:B------:R-:W-:Y:S05]  /*0fa0*/  BSYNC.RECONVERGENT B1 ;  /* 0x0000000000017941 */ /* 0x000fea0003800200 */
.L_x_16:
[----:B------:R-:W-:-:S04]  /*0fb0*/  HFMA2 R11, -RZ, RZ, 0, 0 ;  /* 0x00000000ff0b7431 */ /* 0x000fc800000001ff */
[----:B0-----:R-:W-:Y:S05]  /*0fc0*/  RET.REL.NODEC R10 `(_Z20shared_expert_kernelPKfPfi) ;  /* 0xfffffff00a0c7950 */ /* 0x001fea0003c3ffff */
.L_x_27:
        /* <DEDUP_REMOVED lines=11> */
.L_x_103:


//--------------------- .text._Z13expert_kernelPKfPKiS0_Pfiii --------------------------
	.section	.text._Z13expert_kernelPKfPKiS0_Pfiii,"ax",@progbits
	.align	128
        .global         _Z13expert_kernelPKfPKiS0_Pfiii
        .type           _Z13expert_kernelPKfPKiS0_Pfiii,@function
        .size           _Z13expert_kernelPKfPKiS0_Pfiii,(.L_x_104 - _Z13expert_kernelPKfPKiS0_Pfiii)
        .other          _Z13expert_kernelPKfPKiS0_Pfiii,@"STO_CUDA_ENTRY STV_DEFAULT"
_Z13expert_kernelPKfPKiS0_Pfiii:
.text._Z13expert_kernelPKfPKiS0_Pfiii:
        /* <DEDUP_REMOVED lines=11> */
[----:B------:R-:W2:Y:S05]  /*00b0*/  LDCU UR6, c[0x0][0x3a8] ;  /* 0x00007500ff0677ac */ /* 0x000eaa0008000800 */
[----:B------:R-:W3:Y:S01]  /*00c0*/  LDC.64 R14, c[0x0][0x388] ;  /* 0x0000e200ff0e7b82 */ /* 0x000ee20000000a00 */
[----:B------:R-:W4:Y:S07]  /*00d0*/  LDCU UR7, c[0x0][0x3a4] ;  /* 0x00007480ff0777ac */ /* 0x000f2e0008000800 */
[----:B------:R-:W5:Y:S01]  /*00e0*/  LDC.64 R12, c[0x0][0x390] ;  /* 0x0000e400ff0c7b82 */ /* 0x000f620000000a00 */
[----:B0-----:R-:W-:-:S07]  /*00f0*/  IMAD.WIDE R16, R3, 0x4, R16 ;  /* 0x0000000403107825 */ /* 0x001fce00078e0210 */
[----:B------:R-:W0:Y:S01]  /*0100*/  LDC.64 R10, c[0x0][0x380] ;  /* 0x0000e000ff0a7b82 */ /* 0x000e220000000a00 */
[----:B-1----:R1:W-:Y:S01]  /*0110*/  STG.E desc[UR4][R16.64], RZ ;  /* 0x000000ff10007986 */ /* 0x0023e2000c101904 */
[----:B---3--:R-:W-:-:S03]  /*0120*/  IMAD.WIDE R14, R3, 0x4, R14 ;  /* 0x00000004030e7825 */ /* 0x008fc600078e020e */
[----:B------:R1:W-:Y:S04]  /*0130*/  STG.E desc[UR4][R16.64+0x4], RZ ;  /* 0x000004ff10007986 */ /* 0x0003e8000c101904 */
[----:B------:R-:W2:Y:S01]  /*0140*/  LDG.E R6, desc[UR4][R14.64] ;  /* 0x000000040e067981 */ /* 0x000ea2000c1e1900 */
[----:B------:R-:W-:Y:S01]  /*0150*/  BSSY.RECONVERGENT B0, `(.L_x_28) ;  /* 0x0000096000007945 */ /* 0x000fe20003800200 */
[----:B------:R-:W-:Y:S02]  /*0160*/  HFMA2 R5, -RZ, RZ, 0, 0 ;  /* 0x00000000ff057431 */ /* 0x000fe400000001ff */
[----:B-----5:R-:W-:-:S04]  /*0170*/  IMAD.WIDE R12, R3, 0x4, R12 ;  /* 0x00000004030c7825 */ /* 0x020fc800078e020c */
[----:B0-----:R-:W-:Y:S01]  /*0180*/  IMAD.WIDE R10, R3, 0x4, R10 ;  /* 0x00000004030a7825 */ /* 0x001fe200078e020a */
[----:B------:R-:W-:Y:S02]  /*0190*/  MOV R3, RZ ;  /* 0x000000ff00037202 */ /* 0x000fe40000000f00 */
[----:B--2---:R-:W-:-:S04]  /*01a0*/  ISETP.GE.AND P0, PT, R6, UR6, PT ;  /* 0x0000000606007c0c */ /* 0x004fc8000bf06270 */
[----:B----4-:R-:W-:-:S13]  /*01b0*/  ISETP.LT.OR P0, PT, R6, UR7, P0 ;  /* 0x0000000706007c0c */ /* 0x010fda0008701670 */
[----:B-1----:R-:W-:Y:S05]  /*01c0*/  @P0 BRA `(.L_x_29) ;  /* 0x0000000800380947 */ /* 0x002fea0003800000 */
[----:B------:R-:W2:Y:S04]  /*01d0*/  LDG.E R5, desc[UR4][R10.64] ;  /* 0x000000040a057981 */ /* 0x000ea8000c1e1900 */
[----:B------:R-:W3:Y:S04]  /*01e0*/  LDG.E R18, desc[UR4][R10.64+0x4] ;  /* 0x000004040a127981 */ /* 0x000ee8000c1e1900 */
[----:B------:R0:W5:Y:S01]  /*01f0*/  LDG.E R0, desc[UR4][R12.64] ;  /* 0x000000040c007981 */ /* 0x000162000c1e1900 */
[----:B------:R-:W-:Y:S01]  /*0200*/  SHF.L.U32 R6, R6, 0x5, RZ ;  /* 0x0000000506067819 */ /* 0x000fe200000006ff */
[----:B------:R-:W-:Y:S01]  /*0210*/  BSSY.RECONVERGENT B1, `(.L_x_30) ;  /* 0x000001c000017945 */ /* 0x000fe20003800200 */
[----:B------:R-:W-:-:S02]  /*0220*/  MOV R7, 0x3bbb989d ;  /* 0x3bbb989d00077802 */ /* 0x000fc40000000f00 */
[----:B------:R-:W2:Y:S01]  /*0230*/  LDC.64 R2, c[0x3][R6+0xe0] ;  /* 0x00c0380006027b82 */ /* 0x000ea20000000a00 */
[----:B------:R-:W-:-:S07]  /*0240*/  MOV R4, 0x437c0000 ;  /* 0x437c000000047802 */ /* 0x000fce0000000f00 */
[----:B------:R-:W1:Y:S01]  /*0250*/  LDC.64 R8, c[0x3][R6+0x2e0] ;  /* 0x00c0b80006087b82 */ /* 0x000e620000000a00 */
[----:B--2---:R-:W-:-:S04]  /*0260*/  FFMA R2, R2, R5, RZ ;  /* 0x0000000502027223 */ /* 0x004fc800000000ff */
[----:B---3--:R-:W-:-:S04]  /*0270*/  FFMA R2, R3, R18, R2 ;  /* 0x0000001203027223 */ /* 0x008fc80000000002 */
[----:B------:R-:W-:-:S04]  /*0280*/  FFMA.SAT R3, R2, -R7, 0.5 ;  /* 0x3f00000002037423 */ /* 0x000fc80000002807 */
[----:B------:R-:W-:-:S04]  /*0290*/  FFMA.RM R3, R3, R4, 12582913 ;  /* 0x4b40000103037423 */ /* 0x000fc80000004004 */
[C---:B------:R-:W-:Y:S01]  /*02a0*/  FADD R7, R3.reuse, -12583039 ;  /* 0xcb40007f03077421 */ /* 0x040fe20000000000 */
[----:B------:R-:W-:-:S03]  /*02b0*/  SHF.L.U32 R3, R3, 0x17, RZ ;  /* 0x0000001703037819 */ /* 0x000fc600000006ff */
[----:B------:R-:W-:-:S04]  /*02c0*/  FFMA R7, R2, -1.4426950216293334961, -R7 ;  /* 0xbfb8aa3b02077823 */ /* 0x000fc80000000807 */
[----:B------:R-:W-:-:S04]  /*02d0*/  FFMA R7, R2, -1.925963033500011079e-08, R7 ;  /* 0xb2a5706002077823 */ /* 0x000fc80000000007 */
[----:B------:R-:W2:Y:S02]  /*02e0*/  MUFU.EX2 R4, R7 ;  /* 0x0000000700047308 */ /* 0x000ea40000000800 */
[----:B--2---:R-:W-:-:S06]  /*02f0*/  FFMA R7, R3, R4, 1 ;  /* 0x3f80000003077423 */ /* 0x004fcc0000000004 */
[----:B------:R-:W2:Y:S08]  /*0300*/  MUFU.RCP R4, R7 ;  /* 0x0000000700047308 */ /* 0x000eb00000001000 */
[----:B------:R-:W3:Y:S01]  /*0310*/  FCHK P0, R2, R7 ;  /* 0x0000000702007302 */ /* 0x000ee20000000000 */
[----:B--2---:R-:W-:-:S04]  /*0320*/  FFMA R3, -R7, R4, 1 ;  /* 0x3f80000007037423 */ /* 0x004fc80000000104 */
[----:B------:R-:W-:Y:S01]  /*0330*/  FFMA R19, R4, R3, R4 ;  /* 0x0000000304137223 */ /* 0x000fe20000000004 */
[----:B-1----:R-:W-:-:S03]  /*0340*/  FFMA R3, R5, R8, RZ ;  /* 0x0000000805037223 */ /* 0x002fc600000000ff */
[----:B------:R-:W-:Y:S01]  /*0350*/  FFMA R4, R2, R19, RZ ;  /* 0x0000001302047223 */ /* 0x000fe200000000ff */
[----:B------:R-:W-:-:S03]  /*0360*/  FFMA R3, R18, R9, R3 ;  /* 0x0000000912037223 */ /* 0x000fc60000000003 */
[----:B------:R-:W-:-:S04]  /*0370*/  FFMA R20, -R7, R4, R2 ;  /* 0x0000000407147223 */ /* 0x000fc80000000102 */
[----:B------:R-:W-:Y:S01]  /*0380*/  FFMA R4, R19, R20, R4 ;  /* 0x0000001413047223 */ /* 0x000fe20000000004 */
[----:B0--3--:R-:W-:Y:S06]  /*0390*/  @!P0 BRA `(.L_x_31) ;  /* 0x00000000000c8947 */ /* 0x009fec0003800000 */
[----:B------:R-:W-:-:S07]  /*03a0*/  MOV R4, 0x3c0 ;  /* 0x000003c000047802 */ /* 0x000fce0000000f00 */
[----:B-----5:R-:W-:Y:S05]  /*03b0*/  CALL.REL.NOINC `($__internal_1_$__cuda_sm3x_div_rn_noftz_f32_slowpath) ;  /* 0x0000001000187944 */ /* 0x020fea0003c00000 */
[----:B------:R-:W-:-:S07]  /*03c0*/  MOV R4, R2 ;  /* 0x0000000200047202 */ /* 0x000fce0000000f00 */
.L_x_31:
[----:B------:R-:W-:Y:S05]  /*03d0*/  BSYNC.RECONVERGENT B1 ;  /* 0x0000000000017941 */ /* 0x000fea0003800200 */
.L_x_30:
[----:B------:R-:W0:Y:S01]  /*03e0*/  LDC.64 R8, c[0x3][R6+0xe8] ;  /* 0x00c03a0006087b82 */ /* 0x000e220000000a00 */
[----:B------:R-:W-:Y:S01]  /*03f0*/  HFMA2 R19, -RZ, RZ, 0.96630859375, -0.0022525787353515625 ;  /* 0x3bbb989dff137431 */ /* 0x000fe200000001ff */
[----:B------:R-:W-:Y:S01]  /*0400*/  BSSY.RECONVERGENT B1, `(.L_x_32) ;  /* 0x000001c000017945 */ /* 0x000fe20003800200 */
[----:B------:R-:W-:Y:S01]  /*0410*/  FMUL R3, R3, R4 ;  /* 0x0000000403037220 */ /* 0x000fe20000400000 */
[----:B0-----:R-:W-:Y:S01]  /*0420*/  FFMA R7, R5, R8, RZ ;  /* 0x0000000805077223 */ /* 0x001fe200000000ff */
[----:B------:R-:W-:-:S03]  /*0430*/  MOV R8, 0x437c0000 ;  /* 0x437c000000087802 */ /* 0x000fc60000000f00 */
[----:B------:R-:W-:-:S04]  /*0440*/  FFMA R2, R18, R9, R7 ;  /* 0x0000000912027223 */ /* 0x000fc80000000007 */
[----:B------:R-:W-:-:S04]  /*0450*/  FFMA.SAT R7, R2, -R19, 0.5 ;  /* 0x3f00000002077423 */ /* 0x000fc80000002813 */
[----:B------:R-:W-:-:S04]  /*0460*/  FFMA.RM R7, R7, R8, 12582913 ;  /* 0x4b40000107077423 */ /* 0x000fc80000004008 */
[C---:B------:R-:W-:Y:S01]  /*0470*/  FADD R9, R7.reuse, -12583039 ;  /* 0xcb40007f07097421 */ /* 0x040fe20000000000 */
[----:B------:R-:W-:-:S03]  /*0480*/  SHF.L.U32 R7, R7, 0x17, RZ ;  /* 0x0000001707077819 */ /* 0x000fc600000006ff */
[----:B------:R-:W-:-:S04]  /*0490*/  FFMA R9, R2, -1.4426950216293334961, -R9 ;  /* 0xbfb8aa3b02097823 */ /* 0x000fc80000000809 */
[----:B------:R-:W-:Y:S02]  /*04a0*/  FFMA R20, R2, -1.925963033500011079e-08, R9 ;  /* 0xb2a5706002147823 */ /* 0x000fe40000000009 */
[----:B------:R-:W0:Y:S04]  /*04b0*/  LDC.64 R8, c[0x3][R6+0x2e8] ;  /* 0x00c0ba0006087b82 */ /* 0x000e280000000a00 */
[----:B------:R-:W1:Y:S02]  /*04c0*/  MUFU.EX2 R20, R20 ;  /* 0x0000001400147308 */ /* 0x000e640000000800 */
[----:B-1----:R-:W-:-:S06]  /*04d0*/  FFMA R21, R7, R20, 1 ;  /* 0x3f80000007157423 */ /* 0x002fcc0000000014 */
[----:B------:R-:W1:Y:S08]  /*04e0*/  MUFU.RCP R22, R21 ;  /* 0x0000001500167308 */ /* 0x000e700000001000 */
[----:B------:R-:W2:Y:S01]  /*04f0*/  FCHK P0, R2, R21 ;  /* 0x0000001502007302 */ /* 0x000ea20000000000 */
[----:B-1----:R-:W-:-:S04]  /*0500*/  FFMA R7, -R21, R22, 1 ;  /* 0x3f80000015077423 */ /* 0x002fc80000000116 */
[----:B------:R-:W-:Y:S01]  /*0510*/  FFMA R7, R22, R7, R22 ;  /* 0x0000000716077223 */ /* 0x000fe20000000016 */
[----:B0-----:R-:W-:-:S03]  /*0520*/  FFMA R19, R5, R8, RZ ;  /* 0x0000000805137223 */ /* 0x001fc600000000ff */
[----:B------:R-:W-:Y:S01]  /*0530*/  FFMA R22, R2, R7, RZ ;  /* 0x0000000702167223 */ /* 0x000fe200000000ff */
[----:B------:R-:W-:-:S03]  /*0540*/  FFMA R20, R18, R9, R19 ;  /* 0x0000000912147223 */ /* 0x000fc60000000013 */
[----:B------:R-:W-:-:S04]  /*0550*/  FFMA R23, -R21, R22, R2 ;  /* 0x0000001615177223 */ /* 0x000fc80000000102 */
[----:B------:R-:W-:Y:S01]  /*0560*/  FFMA R7, R7, R23, R22 ;  /* 0x0000001707077223 */ /* 0x000fe20000000016 */
[----:B--2---:R-:W-:Y:S06]  /*0570*/  @!P0 BRA `(.L_x_33) ;  /* 0x0000000000108947 */ /* 0x004fec0003800000 */
[----:B------:R-:W-:Y:S02]  /*0580*/  MOV R7, R21 ;  /* 0x0000001500077202 */ /* 0x000fe40000000f00 */
[----:B------:R-:W-:-:S07]  /*0590*/  MOV R4, 0x5b0 ;  /* 0x000005b000047802 */ /* 0x000fce0000000f00 */
[----:B-----5:R-:W-:Y:S05]  /*05a0*/  CALL.REL.NOINC `($__internal_1_$__cuda_sm3x_div_rn_noftz_f32_slowpath) ;  /* 0x0000000c009c7944 */ /* 0x020fea0003c00000 */
[----:B------:R-:W-:-:S07]  /*05b0*/  MOV R7, R2 ;  /* 0x0000000200077202 */ /* 0x000fce0000000f00 */
.L_x_33:
[----:B------:R-:W-:Y:S05]  /*05c0*/  BSYNC.RECONVERGENT B1 ;  /* 0x0000000000017941 */ /* 0x000fea0003800200 */
.L_x_32:
[----:B------:R-:W0:Y:S01]  /*05d0*/  LDC.64 R8, c[0x3][R6+0xf0] ;  /* 0x00c03c0006087b82 */ /* 0x000e220000000a00 */
[----:B------:R-:W-:Y:S01]  /*05e0*/  HFMA2 R21, -RZ, RZ, 0.96630859375, -0.0022525787353515625 ;  /* 0x3bbb989dff157431 */ /* 0x000fe200000001ff */
[----:B------:R-:W-:Y:S01]  /*05f0*/  BSSY.RECONVERGENT B1, `(.L_x_34) ;  /* 0x000001c000017945 */ /* 0x000fe20003800200 */
[----:B------:R-:W-:Y:S01]  /*0600*/  FMUL R20, R20, R7 ;  /* 0x0000000714147220 */ /* 0x000fe20000400000 */
[----:B0-----:R-:W-:-:S04]  /*0610*/  FFMA R19, R5, R8, RZ ;  /* 0x0000000805137223 */ /* 0x001fc800000000ff */
[----:B------:R-:W-:Y:S01]  /*0620*/  FFMA R2, R18, R9, R19 ;  /* 0x0000000912027223 */ /* 0x000fe20000000013 */
[----:B------:R-:W-:-:S03]  /*0630*/  MOV R9, 0x437c0000 ;  /* 0x437c000000097802 */ /* 0x000fc60000000f00 */
        /* <DEDUP_REMOVED lines=23> */
.L_x_35:
[----:B------:R-:W-:Y:S05]  /*07b0*/  BSYNC.RECONVERGENT B1 ;  /* 0x0000000000017941 */ /* 0x000fea0003800200 */
.L_x_34:
        /* <DEDUP_REMOVED lines=13> */
[----:B------:R-:W0:Y:S02]  /*0890*/  LDC.64 R8, c[0x3][R6+0x2f8] ;  /* 0x00c0be0006087b82 */ /* 0x000e240000000a00 */
[----:B------:R-:W1:Y:S02]  /*08a0*/  MUFU.EX2 R22, R21 ;  /* 0x0000001500167308 */ /* 0x000e640000000800 */
[----:B-1----:R-:W-:-:S06]  /*08b0*/  FFMA R7, R7, R22, 1 ;  /* 0x3f80000007077423 */ /* 0x002fcc0000000016 */
[----:B------:R-:W1:Y:S08]  /*08c0*/  MUFU.RCP R22, R7 ;  /* 0x0000000700167308 */ /* 0x000e700000001000 */
[----:B------:R-:W2:Y:S01]  /*08d0*/  FCHK P0, R2, R7 ;  /* 0x0000000702007302 */ /* 0x000ea20000000000 */
[----:B-1----:R-:W-:-:S04]  /*08e0*/  FFMA R23, -R7, R22, 1 ;  /* 0x3f80000007177423 */ /* 0x002fc80000000116 */
[----:B------:R-:W-:-:S04]  /*08f0*/  FFMA R23, R22, R23, R22 ;  /* 0x0000001716177223 */ /* 0x000fc80000000016 */
[----:B------:R-:W-:Y:S01]  /*0900*/  FFMA R22, R2, R23, RZ ;  /* 0x0000001702167223 */ /* 0x000fe200000000ff */
[----:B0-----:R-:W-:-:S03]  /*0910*/  FFMA R5, R5, R8, RZ ;  /* 0x0000000805057223 */ /* 0x001fc600000000ff */
[----:B------:R-:W-:Y:S01]  /*0920*/  FFMA R24, -R7, R22, R2 ;  /* 0x0000001607187223 */ /* 0x000fe20000000102 */
[----:B------:R-:W-:-:S03]  /*0930*/  FFMA R18, R18, R9, R5 ;  /* 0x0000000912127223 */ /* 0x000fc60000000005 */
[----:B------:R-:W-:Y:S01]  /*0940*/  FFMA R21, R23, R24, R22 ;  /* 0x0000001817157223 */ /* 0x000fe20000000016 */
[----:B--2---:R-:W-:Y:S06]  /*0950*/  @!P0 BRA `(.L_x_37) ;  /* 0x00000000000c8947 */ /* 0x004fec0003800000 */
[----:B------:R-:W-:-:S07]  /*0960*/  MOV R4, 0x980 ;  /* 0x0000098000047802 */ /* 0x000fce0000000f00 */
[----:B-----5:R-:W-:Y:S05]  /*0970*/  CALL.REL.NOINC `($__internal_1_$__cuda_sm3x_div_rn_noftz_f32_slowpath) ;  /* 0x0000000800a87944 */ /* 0x020fea0003c00000 */
[----:B------:R-:W-:-:S07]  /*0980*/  MOV R21, R2 ;  /* 0x0000000200157202 */ /* 0x000fce0000000f00 */
.L_x_37:
[----:B------:R-:W-:Y:S05]  /*0990*/  BSYNC.RECONVERGENT B1 ;  /* 0x0000000000017941 */ /* 0x000fea0003800200 */
.L_x_36:
[----:B------:R-:W0:Y:S01]  /*09a0*/  LDC.64 R8, c[0x3][R6+0x4e0] ;  /* 0x00c1380006087b82 */ /* 0x000e220000000a00 */
[----:B------:R-:W-:-:S07]  /*09b0*/  FMUL R18, R18, R21 ;  /* 0x0000001512127220 */ /* 0x000fce0000400000 */
[----:B------:R-:W1:Y:S08]  /*09c0*/  LDC.64 R4, c[0x3][R6+0x4f0] ;  /* 0x00c13c0006047b82 */ /* 0x000e700000000a00 */
[----:B------:R-:W2:Y:S08]  /*09d0*/  LDC.64 R22, c[0x3][R6+0x4e8] ;  /* 0x00c13a0006167b82 */ /* 0x000eb00000000a00 */
[----:B------:R-:W3:Y:S01]  /*09e0*/  LDC.64 R24, c[0x3][R6+0x4f8] ;  /* 0x00c13e0006187b82 */ /* 0x000ee20000000a00 */
[----:B0-----:R-:W-:-:S04]  /*09f0*/  FFMA R7, R3, R8, RZ ;  /* 0x0000000803077223 */ /* 0x001fc800000000ff */
[----:B------:R-:W-:Y:S01]  /*0a00*/  FFMA R2, R20, R9, R7 ;  /* 0x0000000914027223 */ /* 0x000fe20000000007 */
[----:B-1----:R-:W-:-:S04]  /*0a10*/  FFMA R4, R3, R4, RZ ;  /* 0x0000000403047223 */ /* 0x002fc800000000ff */
[----:B------:R-:W-:Y:S01]  /*0a20*/  FFMA R5, R20, R5, R4 ;  /* 0x0000000514057223 */ /* 0x000fe20000000004 */
[----:B--2---:R-:W-:-:S04]  /*0a30*/  FFMA R3, R19, R22, R2 ;  /* 0x0000001613037223 */ /* 0x004fc80000000002 */
[----:B------:R-:W-:Y:S01]  /*0a40*/  FFMA R3, R18, R23, R3 ;  /* 0x0000001712037223 */ /* 0x000fe20000000003 */
[----:B---3--:R-:W-:-:S03]  /*0a50*/  FFMA R24, R19, R24, R5 ;  /* 0x0000001813187223 */ /* 0x008fc60000000005 */
[----:B-----5:R-:W-:Y:S01]  /*0a60*/  FFMA R3, R0, R3, RZ ;  /* 0x0000000300037223 */ /* 0x020fe200000000ff */
[----:B------:R-:W-:-:S04]  /*0a70*/  FFMA R5, R18, R25, R24 ;  /* 0x0000001912057223 */ /* 0x000fc80000000018 */
[----:B------:R0:W-:Y:S01]  /*0a80*/  STG.E desc[UR4][R16.64], R3 ;  /* 0x0000000310007986 */ /* 0x0001e2000c101904 */
[----:B------:R-:W-:-:S05]  /*0a90*/  FFMA R5, R0, R5, RZ ;  /* 0x0000000500057223 */ /* 0x000fca00000000ff */
[----:B------:R0:W-:Y:S02]  /*0aa0*/  STG.E desc[UR4][R16.64+0x4], R5 ;  /* 0x0000040510007986 */ /* 0x0001e4000c101904 */
.L_x_29:
[----:B------:R-:W-:Y:S05]  /*0ab0*/  BSYNC.RECONVERGENT B0 ;  /* 0x0000000000007941 */ /* 0x000fea0003800200 */
.L_x_28:
[----:B------:R-:W2:Y:S01]  /*0ac0*/  LDG.E R14, desc[UR4][R14.64+0x4] ;  /* 0x000004040e0e7981 */ /* 0x000ea2000c1e1900 */
[----:B------:R-:W2:Y:S01]  /*0ad0*/  LDCU UR6, c[0x0][0x3a8] ;  /* 0x00007500ff0677ac */ /* 0x000ea20008000800 */
[----:B------:R-:W1:Y:S01]  /*0ae0*/  LDCU UR7, c[0x0][0x3a4] ;  /* 0x00007480ff0777ac */ /* 0x000e620008000800 */
[----:B--2---:R-:W-:-:S04]  /*0af0*/  ISETP.GE.AND P0, PT, R14, UR6, PT ;  /* 0x000000060e007c0c */ /* 0x004fc8000bf06270 */
[----:B-1----:R-:W-:-:S13]  /*0b00*/  ISETP.LT.OR P0, PT, R14, UR7, P0 ;  /* 0x000000070e007c0c */ /* 0x002fda0008701670 */
[----:B------:R-:W-:Y:S05]  /*0b10*/  @P0 EXIT ;  /* 0x000000000000094d */ /* 0x000fea0003800000 */
[----:B------:R-:W2:Y:S04]  /*0b20*/  LDG.E R15, desc[UR4][R10.64] ;  /* 0x000000040a0f7981 */ /* 0x000ea8000c1e1900 */
[----:B------:R1:W3:Y:S01]  /*0b30*/  LDG.E R0, desc[UR4][R10.64+0x4] ;  /* 0x000004040a007981 */ /* 0x0002e2000c1e1900 */
[----:B------:R-:W-:-:S03]  /*0b40*/  SHF.L.U32 R14, R14, 0x5, RZ ;  /* 0x000000050e0e7819 */ /* 0x000fc600000006ff */
[----:B------:R4:W5:Y:S01]  /*0b50*/  LDG.E R12, desc[UR4][R12.64+0x4] ;  /* 0x000004040c0c7981 */ /* 0x000962000c1e1900 */
[----:B------:R-:W2:Y:S01]  /*0b60*/  LDC.64 R6, c[0x3][R14+0xe0] ;  /* 0x00c038000e067b82 */ /* 0x000ea20000000a00 */
[----:B------:R-:W-:Y:S01]  /*0b70*/  HFMA2 R9, -RZ, RZ, 0.96630859375, -0.0022525787353515625 ;  /* 0x3bbb989dff097431 */ /* 0x000fe200000001ff */
[----:B------:R-:W-:Y:S06]  /*0b80*/  BSSY.RECONVERGENT B0, `(.L_x_38) ;  /* 0x000001b000007945 */ /* 0x000fec0003800200 */
[----:B-1----:R-:W1:Y:S01]  /*0b90*/  LDC.64 R10, c[0x3][R14+0x2e0] ;  /* 0x00c0b8000e0a7b82 */ /* 0x002e620000000a00 */
[----:B--2---:R-:W-:-:S04]  /*0ba0*/  FFMA R2, R6, R15, RZ ;  /* 0x0000000f06027223 */ /* 0x004fc800000000ff */
[----:B---3--:R-:W-:Y:S01]  /*0bb0*/  FFMA R2, R7, R0, R2 ;  /* 0x0000000007027223 */ /* 0x008fe20000000002 */
[----:B------:R-:W-:-:S03]  /*0bc0*/  MOV R7, 0x437c0000 ;  /* 0x437c000000077802 */ /* 0x000fc60000000f00 */
        /* <DEDUP_REMOVED lines=11> */
[----:B----4-:R-:W-:Y:S01]  /*0c80*/  FFMA R13, R4, R7, R4 ;  /* 0x00000007040d7223 */ /* 0x010fe20000000004 */
[----:B-1----:R-:W-:-:S03]  /*0c90*/  FFMA R7, R15, R10, RZ ;  /* 0x0000000a0f077223 */ /* 0x002fc600000000ff */
[----:B------:R-:W-:Y:S01]  /*0ca0*/  FFMA R4, R2, R13, RZ ;  /* 0x0000000d02047223 */ /* 0x000fe200000000ff */
[----:B------:R-:W-:-:S03]  /*0cb0*/  FFMA R11, R0, R11, R7 ;  /* 0x0000000b000b7223 */ /* 0x000fc60000000007 */
[----:B------:R-:W-:-:S04]  /*0cc0*/  FFMA R8, -R9, R4, R2 ;  /* 0x0000000409087223 */ /* 0x000fc80000000102 */
[----:B------:R-:W-:Y:S01]  /*0cd0*/  FFMA R4, R13, R8, R4 ;  /* 0x000000080d047223 */ /* 0x000fe20000000004 */
[----:B---3--:R-:W-:Y:S06]  /*0ce0*/  @!P0 BRA `(.L_x_39) ;  /* 0x0000000000108947 */ /* 0x008fec0003800000 */
[----:B------:R-:W-:Y:S02]  /*0cf0*/  MOV R7, R9 ;  /* 0x0000000900077202 */ /* 0x000fe40000000f00 */
[----:B------:R-:W-:-:S07]  /*0d00*/  MOV R4, 0xd20 ;  /* 0x00000d2000047802 */ /* 0x000fce0000000f00 */
[----:B0----5:R-:W-:Y:S05]  /*0d10*/  CALL.REL.NOINC `($__internal_1_$__cuda_sm3x_div_rn_noftz_f32_slowpath) ;  /* 0x0000000400c07944 */ /* 0x021fea0003c00000 */
[----:B------:R-:W-:-:S07]  /*0d20*/  MOV R4, R2 ;  /* 0x0000000200047202 */ /* 0x000fce0000000f00 */
.L_x_39:
[----:B------:R-:W-:Y:S05]  /*0d30*/  BSYNC.RECONVERGENT B0 ;  /* 0x0000000000007941 */ /* 0x000fea0003800200 */
.L_x_38:
[----:B------:R-:W1:Y:S01]  /*0d40*/  LDC.64 R6, c[0x3][R14+0xe8] ;  /* 0x00c03a000e067b82 */ /* 0x000e620000000a00 */
[----:B------:R-:W-:Y:S01]  /*0d50*/  HFMA2 R13, -RZ, RZ, 0.96630859375, -0.0022525787353515625 ;  /* 0x3bbb989dff0d7431 */ /* 0x000fe200000001ff */
[----:B------:R-:W-:Y:S01]  /*0d60*/  BSSY.RECONVERGENT B0, `(.L_x_40) ;  /* 0x000001c000007945 */ /* 0x000fe20003800200 */
[----:B------:R-:W-:Y:S01]  /*0d70*/  FMUL R11, R11, R4 ;  /* 0x000000040b0b7220 */ /* 0x000fe20000400000 */
[----:B-1----:R-:W-:-:S04]  /*0d80*/  FFMA R9, R15, R6, RZ ;  /* 0x000000060f097223 */ /* 0x002fc800000000ff */
        /* <DEDUP_REMOVED lines=8> */
[----:B------:R-:W1:Y:S02]  /*0e10*/  LDC.64 R6, c[0x3][R14+0x2e8] ;  /* 0x00c0ba000e067b82 */ /* 0x000e640000000a00 */
[----:B------:R-:W2:Y:S02]  /*0e20*/  MUFU.EX2 R9, R10 ;  /* 0x0000000a00097308 */ /* 0x000ea40000000800 */
[----:B--2---:R-:W-:-:S06]  /*0e30*/  FFMA R19, R8, R9, 1 ;  /* 0x3f80000008137423 */ /* 0x004fcc0000000009 */
[----:B------:R-:W2:Y:S08]  /*0e40*/  MUFU.RCP R8, R19 ;  /* 0x0000001300087308 */ /* 0x000eb00000001000 */
[----:B------:R-:W3:Y:S01]  /*0e50*/  FCHK P0, R2, R19 ;  /* 0x0000001302007302 */ /* 0x000ee20000000000 */
[----:B--2---:R-:W-:-:S04]  /*0e60*/  FFMA R9, -R19, R8, 1 ;  /* 0x3f80000013097423 */ /* 0x004fc80000000108 */
[----:B------:R-:W-:-:S04]  /*0e70*/  FFMA R13, R8, R9, R8 ;  /* 0x00000009080d7223 */ /* 0x000fc80000000008 */
[----:B------:R-:W-:Y:S01]  /*0e80*/  FFMA R8, R2, R13, RZ ;  /* 0x0000000d02087223 */ /* 0x000fe200000000ff */
[----:B-1----:R-:W-:-:S03]  /*0e90*/  FFMA R9, R15, R6, RZ ;  /* 0x000000060f097223 */ /* 0x002fc600000000ff */
[----:B------:R-:W-:Y:S01]  /*0ea0*/  FFMA R18, -R19, R8, R2 ;  /* 0x0000000813127223 */ /* 0x000fe20000000102 */
[----:B------:R-:W-:-:S03]  /*0eb0*/  FFMA R6, R0, R7, R9 ;  /* 0x0000000700067223 */ /* 0x000fc60000000009 */
[----:B------:R-:W-:Y:S01]  /*0ec0*/  FFMA R13, R13, R18, R8 ;  /* 0x000000120d0d7223 */ /* 0x000fe20000000008 */
[----:B---3--:R-:W-:Y:S06]  /*0ed0*/  @!P0 BRA `(.L_x_41) ;  /* 0x0000000000108947 */ /* 0x008fec0003800000 */
[----:B------:R-:W-:Y:S02]  /*0ee0*/  MOV R7, R19 ;  /* 0x0000001300077202 */ /* 0x000fe40000000f00 */
[----:B------:R-:W-:-:S07]  /*0ef0*/  MOV R4, 0xf10 ;  /* 0x00000f1000047802 */ /* 0x000fce0000000f00 */
[----:B0----5:R-:W-:Y:S05]  /*0f00*/  CALL.REL.NOINC `($__internal_1_$__cuda_sm3x_div_rn_noftz_f32_slowpath) ;  /* 0x0000000400447944 */ /* 0x021fea0003c00000 */
[----:B------:R-:W-:-:S07]  /*0f10*/  MOV R13, R2 ;  /* 0x00000002000d7202 */ /* 0x000fce0000000f00 */
.L_x_41:
[----:B------:R-:W-:Y:S05]  /*0f20*/  BSYNC.RECONVERGENT B0 ;  /* 0x0000000000007941 */ /* 0x000fea0003800200 */
.L_x_40:
[----:B------:R-:W1:Y:S01]  /*0f30*/  LDC.64 R8, c[0x3][R14+0xf0] ;  /* 0x00c03c000e087b82 */ /* 0x000e620000000a00 */
[----:B------:R-:W-:Y:S01]  /*0f40*/  HFMA2 R19, -RZ, RZ, 0.96630859375, -0.0022525787353515625 ;  /* 0x3bbb989dff137431 */ /* 0x000fe200000001ff */
[----:B------:R-:W-:Y:S01]  /*0f50*/  BSSY.RECONVERGENT B0, `(.L_x_42) ;  /* 0x000001c000007945 */ /* 0x000fe20003800200 */
[----:B------:R-:W-:Y:S01]  /*0f60*/  FMUL R6, R6, R13 ;  /* 0x0000000d06067220 */ /* 0x000fe20000400000 */
[----:B-1----:R-:W-:-:S04]  /*0f70*/  FFMA R7, R15, R8, RZ ;  /* 0x000000080f077223 */ /* 0x002fc800000000ff */
[----:B------:R-:W-:Y:S01]  /*0f80*/  FFMA R2, R0, R9, R7 ;  /* 0x0000000900027223 */ /* 0x000fe20000000007 */
[----:B------:R-:W-:Y:S01]  /*0f90*/  MOV R7, 0x437c0000 ;  /* 0x437c000000077802 */ /* 0x000fe20000000f00 */
[----:B------:R-:W1:Y:S02]  /*0fa0*/  LDC.64 R8, c[0x3][R14+0x2f0] ;  /* 0x00c0bc000e087b82 */ /* 0x000e640000000a00 */
        /* <DEDUP_REMOVED lines=22> */
.L_x_43:
[----:B------:R-:W-:Y:S05]  /*1110*/  BSYNC.RECONVERGENT B0 ;  /* 0x0000000000007941 */ /* 0x000fea0003800200 */
.L_x_42:
        /* <DEDUP_REMOVED lines=13> */
[----:B------:R-:W-:-:S06]  /*11f0*/  FFMA R7, R2, -1.925963033500011079e-08, R7 ;  /* 0xb2a5706002077823 */ /* 0x000fcc0000000007 */
[----:B------:R-:W2:Y:S02]  /*1200*/  MUFU.EX2 R7, R7 ;  /* 0x0000000700077308 */ /* 0x000ea40000000800 */
[----:B--2---:R-:W-:-:S06]  /*1210*/  FFMA R7, R4, R7, 1 ;  /* 0x3f80000004077423 */ /* 0x004fcc0000000007 */
[----:B------:R-:W2:Y:S01]  /*1220*/  MUFU.RCP R4, R7 ;  /* 0x0000000700047308 */ /* 0x000ea20000001000 */
[----:B-1----:R-:W-:-:S04]  /*1230*/  FFMA R15, R15, R8, RZ ;  /* 0x000000080f0f7223 */ /* 0x002fc800000000ff */
[----:B------:R-:W-:-:S03]  /*1240*/  FFMA R0, R0, R9, R15 ;  /* 0x0000000900007223 */ /* 0x000fc6000000000f */
[----:B------:R-:W1:Y:S01]  /*1250*/  FCHK P0, R2, R7 ;  /* 0x0000000702007302 */ /* 0x000e620000000000 */
[----:B--2---:R-:W-:-:S04]  /*1260*/  FFMA R19, -R7, R4, 1 ;  /* 0x3f80000007137423 */ /* 0x004fc80000000104 */
[----:B------:R-:W-:-:S04]  /*1270*/  FFMA R19, R4, R19, R4 ;  /* 0x0000001304137223 */ /* 0x000fc80000000004 */
[----:B------:R-:W-:-:S04]  /*1280*/  FFMA R4, R2, R19, RZ ;  /* 0x0000001302047223 */ /* 0x000fc800000000ff */
[----:B------:R-:W-:-:S04]  /*1290*/  FFMA R18, -R7, R4, R2 ;  /* 0x0000000407127223 */ /* 0x000fc80000000102 */
[----:B------:R-:W-:Y:S01]  /*12a0*/  FFMA R25, R19, R18, R4 ;  /* 0x0000001213197223 */ /* 0x000fe20000000004 */
[----:B-1----:R-:W-:Y:S06]  /*12b0*/  @!P0 BRA `(.L_x_45) ;  /* 0x00000000000c8947 */ /* 0x002fec0003800000 */
[----:B------:R-:W-:-:S07]  /*12c0*/  MOV R4, 0x12e0 ;  /* 0x000012e000047802 */ /* 0x000fce0000000f00 */
[----:B0----5:R-:W-:Y:S05]  /*12d0*/  CALL.REL.NOINC `($__internal_1_$__cuda_sm3x_div_rn_noftz_f32_slowpath) ;  /* 0x0000000000507944 */ /* 0x021fea0003c00000 */
[----:B------:R-:W-:-:S07]  /*12e0*/  MOV R25, R2 ;  /* 0x0000000200197202 */ /* 0x000fce0000000f00 */
.L_x_45:
[----:B------:R-:W-:Y:S05]  /*12f0*/  BSYNC.RECONVERGENT B0 ;  /* 0x0000000000007941 */ /* 0x000fea0003800200 */
.L_x_44:
[----:B------:R-:W1:Y:S01]  /*1300*/  LDC.64 R22, c[0x3][R14+0x4e0] ;  /* 0x00c138000e167b82 */ /* 0x000e620000000a00 */
[----:B------:R-:W-:-:S07]  /*1310*/  FMUL R0, R0, R25 ;  /* 0x0000001900007220 */ /* 0x000fce0000400000 */
[----:B------:R-:W2:Y:S08]  /*1320*/  LDC.64 R8, c[0x3][R14+0x4f0] ;  /* 0x00c13c000e087b82 */ /* 0x000eb00000000a00 */
[----:B------:R-:W3:Y:S08]  /*1330*/  LDC.64 R18, c[0x3][R14+0x4e8] ;  /* 0x00c13a000e127b82 */ /* 0x000ef00000000a00 */
[----:B------:R-:W4:Y:S01]  /*1340*/  LDC.64 R20, c[0x3][R14+0x4f8] ;  /* 0x00c13e000e147b82 */ /* 0x000f220000000a00 */
[----:B-1----:R-:W-:-:S04]  /*1350*/  FFMA R7, R11, R22, RZ ;  /* 0x000000160b077223 */ /* 0x002fc800000000ff */
[----:B------:R-:W-:Y:S01]  /*1360*/  FFMA R2, R6, R23, R7 ;  /* 0x0000001706027223 */ /* 0x000fe20000000007 */
[----:B--2---:R-:W-:-:S04]  /*1370*/  FFMA R8, R11, R8, RZ ;  /* 0x000000080b087223 */ /* 0x004fc800000000ff */
[----:B------:R-:W-:Y:S01]  /*1380*/  FFMA R9, R6, R9, R8 ;  /* 0x0000000906097223 */ /* 0x000fe20000000008 */
[----:B---3--:R-:W-:-:S04]  /*1390*/  FFMA R7, R13, R18, R2 ;  /* 0x000000120d077223 */ /* 0x008fc80000000002 */
[----:B------:R-:W-:Y:S01]  /*13a0*/  FFMA R7, R0, R19, R7 ;  /* 0x0000001300077223 */ /* 0x000fe20000000007 */
[----:B----4-:R-:W-:-:S03]  /*13b0*/  FFMA R20, R13, R20, R9 ;  /* 0x000000140d147223 */ /* 0x010fc60000000009 */
[----:B-----5:R-:W-:Y:S01]  /*13c0*/  FFMA R7, R12, R7, R3 ;  /* 0x000000070c077223 */ /* 0x020fe20000000003 */
[----:B------:R-:W-:-:S04]  /*13d0*/  FFMA R20, R0, R21, R20 ;  /* 0x0000001500147223 */ /* 0x000fc80000000014 */
[----:B------:R-:W-:Y:S01]  /*13e0*/  STG.E desc[UR4][R16.64], R7 ;  /* 0x0000000710007986 */ /* 0x000fe2000c101904 */
[----:B0-----:R-:W-:-:S05]  /*13f0*/  FFMA R5, R12, R20, R5 ;  /* 0x000000140c057223 */ /* 0x001fca0000000005 */
[----:B------:R-:W-:Y:S01]  /*1400*/  STG.E desc[UR4][R16.64+0x4], R5 ;  /* 0x0000040510007986 */ /* 0x000fe2000c101904 */
[----:B------:R-:W-:Y:S05]  /*1410*/  EXIT ;  /* 0x000000000000794d */ /* 0x000fea0003800000 */
        .weak           $__internal_1_$__cuda_sm3x_div_rn_noftz_f32_slowpath
        .type           $__internal_1_$__cuda_sm3x_div_rn_noftz_f32_slowpath,@function
        .size           $__internal_1_$__cuda_sm3x_div_rn_noftz_f32_slowpath,(.L_x_104 - $__internal_1_$__cuda_sm3x_div_rn_noftz_f32_slowpath)
$__internal_1_$__cuda_sm3x_div_rn_noftz_f32_slowpath:
        /* <DEDUP_REMOVED lines=34> */
.L_x_47:
[----:B------:R-:W-:Y:S01]  /*1640*/  LEA R22, R8, 0xc0800000, 0x17 ;  /* 0xc080000008167811 */ /* 0x000fe200078eb8ff */
[----:B------:R-:W-:Y:S01]  /*1650*/  BSSY.RECONVERGENT B3, `(.L_x_52) ;  /* 0x0000036000037945 */ /* 0x000fe20003800200 */
[----:B------:R-:W-:Y:S02]  /*1660*/  IADD3 R21, PT, PT, R21, -0x7f, RZ ;  /* 0xffffff8115157810 */ /* 0x000fe40007ffe0ff */
[----:B------:R-:W-:-:S03]  /*1670*/  IADD3 R25, PT, PT, -R22, R7, RZ ;  /* 0x0000000716197210 */ /* 0x000fc60007ffe1ff */
[----:B------:R-:W-:Y:S01]  /*1680*/  IMAD R2, R21, -0x800000, R2 ;  /* 0xff80000015027824 */ /* 0x000fe200078e0202 */
[----:B------:R-:W0:Y:S01]  /*1690*/  MUFU.RCP R22, R25 ;  /* 0x0000001900167308 */ /* 0x000e220000001000 */
[----:B------:R-:W-:-:S04]  /*16a0*/  FADD.FTZ R7, -R25, -RZ ;  /* 0x800000ff19077221 */ /* 0x000fc80000010100 */
[----:B0-----:R-:W-:-:S04]  /*16b0*/  FFMA R23, R22, R7, 1 ;  /* 0x3f80000016177423 */ /* 0x001fc80000000007 */
[----:B------:R-:W-:-:S04]  /*16c0*/  FFMA R23, R22, R23, R22 ;  /* 0x0000001716177223 */ /* 0x000fc80000000016 */
[----:B------:R-:W-:-:S04]  /*16d0*/  FFMA R22, R2, R23, RZ ;  /* 0x0000001702167223 */ /* 0x000fc800000000ff */
[----:B------:R-:W-:-:S04]  /*16e0*/  FFMA R24, R7, R22, R2 ;  /* 0x0000001607187223 */ /* 0x000fc80000000002 */
[----:B------:R-:W-:Y:S01]  /*16f0*/  FFMA R24, R23, R24, R22 ;  /* 0x0000001817187223 */ /* 0x000fe20000000016 */
[----:B------:R-:W-:-:S03]  /*1700*/  IADD3 R22, PT, PT, R21, 0x7f, -R8 ;  /* 0x0000007f15167810 */ /* 0x000fc60007ffe808 */
[----:B------:R-:W-:Y:S01]  /*1710*/  FFMA R7, R7, R24, R2 ;  /* 0x0000001807077223 */ /* 0x000fe20000000002 */
[----:B------:R-:W-:-:S03]  /*1720*/  IADD3 R9, PT, PT, R22, R9, RZ ;  /* 0x0000000916097210 */ /* 0x000fc60007ffe0ff */
        /* <DEDUP_REMOVED lines=15> */
[CCC-:B------:R-:W-:Y:S01]  /*1820*/  FFMA.RP R21, R23.reuse, R7.reuse, R24.reuse ;  /* 0x0000000717157223 */ /* 0x1c0fe20000008018 */
[----:B------:R-:W-:Y:S01]  /*1830*/  FFMA.RM R24, R23, R7, R24 ;  /* 0x0000000717187223 */ /* 0x000fe20000004018 */
[C---:B------:R-:W-:Y:S02]  /*1840*/  IADD3 R7, PT, PT, R8.reuse, 0x20, RZ ;  /* 0x0000002008077810 */ /* 0x040fe40007ffe0ff */
[----:B------:R-:W-:Y:S02]  /*1850*/  LOP3.LUT R9, R9, 0x7fffff, RZ, 0xc0, !PT ;  /* 0x007fffff09097812 */ /* 0x000fe400078ec0ff */
[C---:B------:R-:W-:Y:S02]  /*1860*/  ISETP.NE.AND P2, PT, R8.reuse, RZ, PT ;  /* 0x000000ff0800720c */ /* 0x040fe40003f45270 */
[----:B------:R-:W-:Y:S02]  /*1870*/  LOP3.LUT R22, R9, 0x800000, RZ, 0xfc, !PT ;  /* 0x0080000009167812 */ /* 0x000fe400078efcff */
[----:B------:R-:W-:-:S02]  /*1880*/  ISETP.NE.AND P1, PT, R8, RZ, PT ;  /* 0x000000ff0800720c */ /* 0x000fc40003f25270 */
        /* <DEDUP_REMOVED lines=14> */
.L_x_54:
[----:B------:R-:W-:-:S04]  /*1970*/  LOP3.LUT R2, R2, 0x80000000, RZ, 0xc0, !PT ;  /* 0x8000000002027812 */ /* 0x000fc800078ec0ff */
[----:B------:R-:W-:Y:S01]  /*1980*/  LOP3.LUT R2, R2, 0x7f800000, RZ, 0xfc, !PT ;  /* 0x7f80000002027812 */ /* 0x000fe200078efcff */
[----:B------:R-:W-:Y:S06]  /*1990*/  BRA `(.L_x_55) ;  /* 0x0000000000047947 */ /* 0x000fec0003800000 */
.L_x_53:
[----:B------:R-:W-:-:S07]  /*19a0*/  LEA R2, R9, R2, 0x17 ;  /* 0x0000000209027211 */ /* 0x000fce00078eb8ff */
.L_x_55:
[----:B------:R-:W-:Y:S05]  /*19b0*/  BSYNC.RECONVERGENT B3 ;  /* 0x0000000000037941 */ /* 0x000fea0003800200 */
.L_x_52:
[----:B------:R-:W-:Y:S05]  /*19c0*/  BRA `(.L_x_56) ;  /* 0x0000000000207947 */ /* 0x000fea0003800000 */
.L_x_51:
[----:B------:R-:W-:-:S04]  /*19d0*/  LOP3.LUT R2, R7, 0x80000000, R2, 0x48, !PT ;  /* 0x8000000007027812 */ /* 0x000fc800078e4802 */
[----:B------:R-:W-:Y:S01]  /*19e0*/  LOP3.LUT R2, R2, 0x7f800000, RZ, 0xfc, !PT ;  /* 0x7f80000002027812 */ /* 0x000fe200078efcff */
[----:B------:R-:W-:Y:S06]  /*19f0*/  BRA `(.L_x_56) ;  /* 0x0000000000147947 */ /* 0x000fec0003800000 */
.L_x_50:
[----:B------:R-:W-:Y:S01]  /*1a00*/  LOP3.LUT R2, R7, 0x80000000, R2, 0x48, !PT ;  /* 0x8000000007027812 */ /* 0x000fe200078e4802 */
[----:B------:R-:W-:Y:S06]  /*1a10*/  BRA `(.L_x_56) ;  /* 0x00000000000c7947 */ /* 0x000fec0003800000 */
.L_x_49:
[----:B------:R-:W0:Y:S01]  /*1a20*/  MUFU.RSQ R2, -QNAN ;  /* 0xffc0000000027908 */ /* 0x000e220000001400 */
[----:B------:R-:W-:Y:S05]  /*1a30*/  BRA `(.L_x_56) ;  /* 0x0000000000047947 */ /* 0x000fea0003800000 */
.L_x_48:
[----:B------:R-:W-:-:S07]  /*1a40*/  FADD.FTZ R2, R2, R7 ;  /* 0x0000000702027221 */ /* 0x000fce0000010000 */
.L_x_56:
[----:B------:R-:W-:Y:S05]  /*1a50*/  BSYNC.RECONVERGENT B2 ;  /* 0x0000000000027941 */ /* 0x000fea0003800200 */
.L_x_46:
[----:B------:R-:W-:Y:S01]  /*1a60*/  HFMA2 R9, -RZ, RZ, 0, 0 ;  /* 0x00000000ff097431 */ /* 0x000fe200000001ff */
[----:B------:R-:W-:-:S04]  /*1a70*/  MOV R8, R4 ;  /* 0x0000000400087202 */ /* 0x000fc80000000f00 */
[----:B0-----:R-:W-:Y:S05]  /*1a80*/  RET.REL.NODEC R8 `(_Z13expert_kernelPKfPKiS0_Pfiii) ;  /* 0xffffffe4085c7950 */ /* 0x001fea0003c3ffff */
.L_x_57:
        /* <DEDUP_REMOVED lines=15> */
.L_x_104:


//--------------------- .text._Z11topk_kernelPKfPiPfi --------------------------
	.section	.text._Z11topk_kernelPKfPiPfi,"ax",@progbits
	.align	128
        .global         _Z11topk_kernelPKfPiPfi
        .type           _Z11topk_kernelPKfPiPfi,@function
        .size           _Z11topk_kernelPKfPiPfi,(.L_x_105 - _Z11topk_kernelPKfPiPfi)
        .other          _Z11topk_kernelPKfPiPfi,@"STO_CUDA_ENTRY STV_DEFAULT"
_Z11topk_kernelPKfPiPfi:
.text._Z11topk_kernelPKfPiPfi:
        /* <DEDUP_REMOVED lines=10> */
[----:B------:R-:W-:-:S04]  /*00a0*/  IMAD.SHL.U32 R3, R0, 0x10, RZ ;  /* 0x0000001000037824 */ /* 0x000fc800078e00ff */
[----:B0-----:R-:W-:-:S05]  /*00b0*/  IMAD.WIDE R8, R3, 0x4, R8 ;  /* 0x0000000403087825 */ /* 0x001fca00078e0208 */
[----:B-1----:R-:W2:Y:S04]  /*00c0*/  LDG.E R22, desc[UR4][R8.64] ;  /* 0x0000000408167981 */ /* 0x002ea8000c1e1900 */
[----:B------:R-:W3:Y:S04]  /*00d0*/  LDG.E R3, desc[UR4][R8.64+0x4] ;  /* 0x0000040408037981 */ /* 0x000ee8000c1e1900 */
[----:B------:R-:W4:Y:S01]  /*00e0*/  LDG.E R23, desc[UR4][R8.64+0x8] ;  /* 0x0000080408177981 */ /* 0x000f22000c1e1900 */
[----:B------:R-:W-:Y:S01]  /*00f0*/  HFMA2 R4, -RZ, RZ, 0, 0 ;  /* 0x00000000ff047431 */ /* 0x000fe200000001ff */
[----:B------:R-:W-:Y:S01]  /*0100*/  BSSY.RECONVERGENT B0, `(.L_x_58) ;  /* 0x0000033000007945 */ /* 0x000fe20003800200 */
[----:B------:R-:W-:Y:S01]  /*0110*/  IMAD.MOV.U32 R5, RZ, RZ, 0x1 ;  /* 0x00000001ff057424 */ /* 0x000fe200078e00ff */
[----:B------:R-:W5:Y:S04]  /*0120*/  LDG.E R24, desc[UR4][R8.64+0xc] ;  /* 0x00000c0408187981 */ /* 0x000f68000c1e1900 */
        /* <DEDUP_REMOVED lines=11> */
[----:B------:R0:W5:Y:S02]  /*01e0*/  LDG.E R7, desc[UR4][R8.64+0x3c] ;  /* 0x00003c0408077981 */ /* 0x000164000c1e1900 */
[----:B0-----:R-:W-:-:S02]  /*01f0*/  IMAD.MOV.U32 R8, RZ, RZ, RZ ;  /* 0x000000ffff087224 */ /* 0x001fc400078e00ff */
[--C-:B--2---:R-:W-:Y:S02]  /*0200*/  IMAD.MOV.U32 R10, RZ, RZ, R22.reuse ;  /* 0x000000ffff0a7224 */ /* 0x104fe400078e0016 */
[----:B------:R-:W-:Y:S01]  /*0210*/  IMAD.MOV.U32 R6, RZ, RZ, R22 ;  /* 0x000000ffff067224 */ /* 0x000fe200078e0016 */
[-C--:B---3--:R-:W-:Y:S02]  /*0220*/  FSETP.GEU.AND P0, PT, R22, R3.reuse, PT ;  /* 0x000000031600720b */ /* 0x088fe40003f0e000 */
[----:B------:R-:W-:-:S11]  /*0230*/  MOV R11, R3 ;  /* 0x00000003000b7202 */ /* 0x000fd60000000f00 */
[--C-:B------:R-:W-:Y:S01]  /*0240*/  @!P0 IMAD.MOV.U32 R10, RZ, RZ, R3.reuse ;  /* 0x000000ffff0a8224 */ /* 0x100fe200078e0003 */
[----:B------:R-:W-:Y:S01]  /*0250*/  @!P0 MOV R4, 0x1 ;  /* 0x0000000100048802 */ /* 0x000fe20000000f00 */
[----:B------:R-:W-:Y:S02]  /*0260*/  @!P0 IMAD.MOV.U32 R6, RZ, RZ, R3 ;  /* 0x000000ffff068224 */ /* 0x000fe400078e0003 */
[--C-:B------:R-:W-:Y:S02]  /*0270*/  @!P0 IMAD.MOV.U32 R3, RZ, RZ, R22.reuse ;  /* 0x000000ffff038224 */ /* 0x100fe400078e0016 */
[----:B------:R-:W-:Y:S02]  /*0280*/  @!P0 IMAD.MOV.U32 R11, RZ, RZ, R22 ;  /* 0x000000ffff0b8224 */ /* 0x000fe400078e0016 */
[----:B------:R-:W-:Y:S01]  /*0290*/  @!P0 IMAD.MOV.U32 R5, RZ, RZ, RZ ;  /* 0x000000ffff058224 */ /* 0x000fe200078e00ff */
[----:B----4-:R-:W-:Y:S01]  /*02a0*/  FSETP.GT.AND P1, PT, R23, R3, PT ;  /* 0x000000031700720b */ /* 0x010fe20003f24000 */
[----:B------:R-:W-:-:S12]  /*02b0*/  @!P0 IMAD.MOV.U32 R8, RZ, RZ, 0x1 ;  /* 0x00000001ff088424 */ /* 0x000fd800078e00ff */
[----:B------:R-:W-:Y:S05]  /*02c0*/  @!P1 BRA `(.L_x_59) ;  /* 0x0000000000589947 */ /* 0x000fea0003800000 */
[----:B------:R-:W-:Y:S01]  /*02d0*/  FSETP.GT.AND P0, PT, R23, R6, PT ;  /* 0x000000061700720b */ /* 0x000fe20003f04000 */
[----:B------:R-:W-:-:S12]  /*02e0*/  IMAD.MOV.U32 R3, RZ, RZ, 0x1 ;  /* 0x00000001ff037424 */ /* 0x000fd800078e00ff */
[----:B------:R-:W-:Y:S01]  /*02f0*/  @P0 MOV R3, RZ ;  /* 0x000000ff00030202 */ /* 0x000fe20000000f00 */
[----:B------:R-:W-:Y:S02]  /*0300*/  @P0 IMAD.MOV.U32 R11, RZ, RZ, R6 ;  /* 0x000000ffff0b0224 */ /* 0x000fe400078e0006 */
[----:B------:R-:W-:Y:S02]  /*0310*/  @P0 IMAD.MOV.U32 R5, RZ, RZ, R8 ;  /* 0x000000ffff050224 */ /* 0x000fe400078e0008 */
[----:B------:R-:W-:-:S05]  /*0320*/  IMAD.SHL.U32 R3, R3, 0x4, RZ ;  /* 0x0000000403037824 */ /* 0x000fca00078e00ff */
[C---:B------:R-:W-:Y:S02]  /*0330*/  ISETP.EQ.AND P3, PT, R3.reuse, RZ, PT ;  /* 0x000000ff0300720c */ /* 0x040fe40003f62270 */
[C---:B------:R-:W-:Y:S02]  /*0340*/  ISETP.EQ.AND P4, PT, R3.reuse, 0x4, PT ;  /* 0x000000040300780c */ /* 0x040fe40003f82270 */
[C---:B------:R-:W-:Y:S02]  /*0350*/  ISETP.EQ.AND P5, PT, R3.reuse, 0x8, PT ;  /* 0x000000080300780c */ /* 0x040fe40003fa2270 */
[C---:B------:R-:W-:Y:S02]  /*0360*/  ISETP.EQ.AND P6, PT, R3.reuse, 0xc, PT ;  /* 0x0000000c0300780c */ /* 0x040fe40003fc2270 */
[C---:B------:R-:W-:Y:S02]  /*0370*/  ISETP.EQ.AND P1, PT, R3.reuse, -0x8, PT ;  /* 0xfffffff80300780c */ /* 0x040fe40003f22270 */
[----:B------:R-:W-:-:S03]  /*0380*/  ISETP.EQ.AND P2, PT, R3, -0x4, PT ;  /* 0xfffffffc0300780c */ /* 0x000fc60003f42270 */
[----:B------:R-:W-:Y:S02]  /*0390*/  @P3 MOV R10, R23 ;  /* 0x00000017000a3202 */ /* 0x000fe40000000f00 */
[--C-:B------:R-:W-:Y:S02]  /*03a0*/  @P4 IMAD.MOV.U32 R11, RZ, RZ, R23.reuse ;  /* 0x000000ffff0b4224 */ /* 0x100fe400078e0017 */
[----:B------:R-:W-:Y:S02]  /*03b0*/  @P5 MOV R10, 0x2 ;  /* 0x00000002000a5802 */ /* 0x000fe40000000f00 */
[----:B------:R-:W-:Y:S02]  /*03c0*/  @P6 IMAD.MOV.U32 R11, RZ, RZ, 0x2 ;  /* 0x00000002ff0b6424 */ /* 0x000fe400078e00ff */
[--C-:B------:R-:W-:Y:S01]  /*03d0*/  @P1 IMAD.MOV.U32 R4, RZ, RZ, R23.reuse ;  /* 0x000000ffff041224 */ /* 0x100fe200078e0017 */
[----:B------:R-:W-:Y:S01]  /*03e0*/  MOV R6, R10 ;  /* 0x0000000a00067202 */ /* 0x000fe20000000f00 */
[----:B------:R-:W-:-:S02]  /*03f0*/  @P2 IMAD.MOV.U32 R5, RZ, RZ, R23 ;  /* 0x000000ffff052224 */ /* 0x000fc400078e0017 */
[----:B------:R-:W-:Y:S02]  /*0400*/  @P3 IMAD.MOV.U32 R4, RZ, RZ, 0x2 ;  /* 0x00000002ff043424 */ /* 0x000fe400078e00ff */
[----:B------:R-:W-:Y:S02]  /*0410*/  @P4 IMAD.MOV.U32 R5, RZ, RZ, 0x2 ;  /* 0x00000002ff054424 */ /* 0x000fe400078e00ff */
[----:B------:R-:W-:-:S07]  /*0420*/  IMAD.MOV.U32 R3, RZ, RZ, R11 ;  /* 0x000000ffff037224 */ /* 0x000fce00078e000b */
.L_x_59:
[----:B------:R-:W-:Y:S05]  /*0430*/  BSYNC.RECONVERGENT B0 ;  /* 0x0000000000007941 */ /* 0x000fea0003800200 */
.L_x_58:
[----:B-----5:R-:W-:Y:S01]  /*0440*/  FSETP.GT.AND P0, PT, R24, R3, PT ;  /* 0x000000031800720b */ /* 0x020fe20003f04000 */
[----:B------:R-:W-:-:S12]  /*0450*/  BSSY.RECONVERGENT B0, `(.L_x_60) ;  /* 0x0000018000007945 */ /* 0x000fd80003800200 */
[----:B------:R-:W-:Y:S05]  /*0460*/  @!P0 BRA `(.L_x_61) ;  /* 0x0000000000588947 */ /* 0x000fea0003800000 */
[----:B------:R-:W-:Y:S01]  /*0470*/  FSETP.GT.AND P0, PT, R24, R6, PT ;  /* 0x000000061800720b */ /* 0x000fe20003f04000 */
[----:B------:R-:W-:-:S12]  /*0480*/  IMAD.MOV.U32 R3, RZ, RZ, 0x1 ;  /* 0x00000001ff037424 */ /* 0x000fd800078e00ff */
[----:B------:R-:W-:Y:S02]  /*0490*/  @P0 IMAD.MOV.U32 R3, RZ, RZ, RZ ;  /* 0x000000ffff030224 */ /* 0x000fe400078e00ff */
[----:B------:R-:W-:Y:S02]  /*04a0*/  @P0 IMAD.MOV.U32 R11, RZ, RZ, R6 ;  /* 0x000000ffff0b0224 */ /* 0x000fe400078e0006 */
[----:B------:R-:W-:Y:S01]  /*04b0*/  @P0 IMAD.MOV.U32 R5, RZ, RZ, R4 ;  /* 0x000000ffff050224 */ /* 0x000fe200078e0004 */
[----:B------:R-:W-:-:S04]  /*04c0*/  SHF.L.U32 R3, R3, 0x2, RZ ;  /* 0x0000000203037819 */ /* 0x000fc800000006ff */
[C---:B------:R-:W-:Y:S02]  /*04d0*/  ISETP.EQ.AND P3, PT, R3.reuse, RZ, PT ;  /* 0x000000ff0300720c */ /* 0x040fe40003f62270 */
[C---:B------:R-:W-:Y:S02]  /*04e0*/  ISETP.EQ.AND P4, PT, R3.reuse, 0x4, PT ;  /* 0x000000040300780c */ /* 0x040fe40003f82270 */
[C---:B------:R-:W-:Y:S02]  /*04f0*/  ISETP.EQ.AND P5, PT, R3.reuse, 0x8, PT ;  /* 0x000000080300780c */ /* 0x040fe40003fa2270 */
[C---:B------:R-:W-:Y:S02]  /*0500*/  ISETP.EQ.AND P6, PT, R3.reuse, 0xc, PT ;  /* 0x0000000c0300780c */ /* 0x040fe40003fc2270 */
[C---:B------:R-:W-:Y:S02]  /*0510*/  ISETP.EQ.AND P1, PT, R3.reuse, -0x8, PT ;  /* 0xfffffff80300780c */ /* 0x040fe40003f22270 */
[----:B------:R-:W-:-:S03]  /*0520*/  ISETP.EQ.AND P2, PT, R3, -0x4, PT ;  /* 0xfffffffc0300780c */ /* 0x000fc60003f42270 */
[--C-:B------:R-:W-:Y:S02]  /*0530*/  @P3 IMAD.MOV.U32 R10, RZ, RZ, R24.reuse ;  /* 0x000000ffff0a3224 */ /* 0x100fe400078e0018 */
[----:B------:R-:W-:Y:S02]  /*0540*/  @P4 MOV R11, R24 ;  /* 0x00000018000b4202 */ /* 0x000fe40000000f00 */
[----:B------:R-:W-:Y:S02]  /*0550*/  @P5 IMAD.MOV.U32 R10, RZ, RZ, 0x3 ;  /* 0x00000003ff0a5424 */ /* 0x000fe400078e00ff */
[----:B------:R-:W-:Y:S02]  /*0560*/  @P6 MOV R11, 0x3 ;  /* 0x00000003000b6802 */ /* 0x000fe40000000f00 */
[--C-:B------:R-:W-:Y:S02]  /*0570*/  @P1 IMAD.MOV.U32 R4, RZ, RZ, R24.reuse ;  /* 0x000000ffff041224 */ /* 0x100fe400078e0018 */
[----:B------:R-:W-:Y:S01]  /*0580*/  @P2 IMAD.MOV.U32 R5, RZ, RZ, R24 ;  /* 0x000000ffff052224 */ /* 0x000fe200078e0018 */
[----:B------:R-:W-:Y:S01]  /*0590*/  MOV R3, R11 ;  /* 0x0000000b00037202 */ /* 0x000fe20000000f00 */
[----:B------:R-:W-:-:S02]  /*05a0*/  @P3 IMAD.MOV.U32 R4, RZ, RZ, 0x3 ;  /* 0x00000003ff043424 */ /* 0x000fc400078e00ff */
[----:B------:R-:W-:Y:S02]  /*05b0*/  @P4 IMAD.MOV.U32 R5, RZ, RZ, 0x3 ;  /* 0x00000003ff054424 */ /* 0x000fe400078e00ff */
[----:B------:R-:W-:-:S07]  /*05c0*/  IMAD.MOV.U32 R6, RZ, RZ, R10 ;  /* 0x000000ffff067224 */ /* 0x000fce00078e000a */
.L_x_61:
[----:B------:R-:W-:Y:S05]  /*05d0*/  BSYNC.RECONVERGENT B0 ;  /* 0x0000000000007941 */ /* 0x000fea0003800200 */
.L_x_60:
[----:B------:R-:W-:Y:S01]  /*05e0*/  FSETP.GT.AND P0, PT, R21, R3, PT ;  /* 0x000000031500720b */ /* 0x000fe20003f04000 */
[----:B------:R-:W-:-:S12]  /*05f0*/  BSSY.RECONVERGENT B0, `(.L_x_62) ;  /* 0x0000018000007945 */ /* 0x000fd80003800200 */
[----:B------:R-:W-:Y:S05]  /*0600*/  @!P0 BRA `(.L_x_63) ;  /* 0x0000000000588947 */ /* 0x000fea0003800000 */
[----:B------:R-:W-:Y:S01]  /*0610*/  FSETP.GT.AND P0, PT, R21, R6, PT ;  /* 0x000000061500720b */ /* 0x000fe20003f04000 */
[----:B------:R-:W-:-:S12]  /*0620*/  IMAD.MOV.U32 R3, RZ, RZ, 0x1 ;  /* 0x00000001ff037424 */ /* 0x000fd800078e00ff */
[----:B------:R-:W-:Y:S01]  /*0630*/  @P0 IMAD.MOV.U32 R3, RZ, RZ, RZ ;  /* 0x000000ffff030224 */ /* 0x000fe200078e00ff */
[----:B------:R-:W-:Y:S01]  /*0640*/  @P0 MOV R11, R6 ;  /* 0x00000006000b0202 */ /* 0x000fe20000000f00 */
        /* <DEDUP_REMOVED lines=8> */
[--C-:B------:R-:W-:Y:S02]  /*06d0*/  @P3 IMAD.MOV.U32 R10, RZ, RZ, R21.reuse ;  /* 0x000000ffff0a3224 */ /* 0x100fe400078e0015 */
[--C-:B------:R-:W-:Y:S02]  /*06e0*/  @P4 IMAD.MOV.U32 R11, RZ, RZ, R21.reuse ;  /* 0x000000ffff0b4224 */ /* 0x100fe400078e0015 */
[----:B------:R-:W-:Y:S02]  /*06f0*/  @P5 IMAD.MOV.U32 R10, RZ, RZ, 0x4 ;  /* 0x00000004ff0a5424 */ /* 0x000fe400078e00ff */
[----:B------:R-:W-:Y:S02]  /*0700*/  @P6 IMAD.MOV.U32 R11, RZ, RZ, 0x4 ;  /* 0x00000004ff0b6424 */ /* 0x000fe400078e00ff */
[----:B------:R-:W-:Y:S01]  /*0710*/  @P1 MOV R4, R21 ;  /* 0x0000001500041202 */ /* 0x000fe20000000f00 */
[----:B------:R-:W-:Y:S01]  /*0720*/  IMAD.MOV.U32 R6, RZ, RZ, R10 ;  /* 0x000000ffff067224 */ /* 0x000fe200078e000a */
[----:B------:R-:W-:Y:S01]  /*0730*/  @P3 MOV R4, 0x4 ;  /* 0x0000000400043802 */ /* 0x000fe20000000f00 */
[----:B------:R-:W-:-:S02]  /*0740*/  @P2 IMAD.MOV.U32 R5, RZ, RZ, R21 ;  /* 0x000000ffff052224 */ /* 0x000fc400078e0015 */
[----:B------:R-:W-:Y:S02]  /*0750*/  @P4 IMAD.MOV.U32 R5, RZ, RZ, 0x4 ;  /* 0x00000004ff054424 */ /* 0x000fe400078e00ff */
[----:B------:R-:W-:-:S07]  /*0760*/  IMAD.MOV.U32 R3, RZ, RZ, R11 ;  /* 0x000000ffff037224 */ /* 0x000fce00078e000b */
.L_x_63:
[----:B------:R-:W-:Y:S05]  /*0770*/  BSYNC.RECONVERGENT B0 ;  /* 0x0000000000007941 */ /* 0x000fea0003800200 */
.L_x_62:
[----:B------:R-:W-:Y:S01]  /*0780*/  FSETP.GT.AND P0, PT, R20, R3, PT ;  /* 0x000000031400720b */ /* 0x000fe20003f04000 */
[----:B------:R-:W-:-:S12]  /*0790*/  BSSY.RECONVERGENT B0, `(.L_x_64) ;  /* 0x0000018000007945 */ /* 0x000fd80003800200 */
[----:B------:R-:W-:Y:S05]  /*07a0*/  @!P0 BRA `(.L_x_65) ;  /* 0x0000000000588947 */ /* 0x000fea0003800000 */
[----:B------:R-:W-:Y:S01]  /*07b0*/  FSETP.GT.AND P0, PT, R20, R6, PT ;  /* 0x000000061400720b */ /* 0x000fe20003f04000 */
[----:B------:R-:W-:-:S12]  /*07c0*/  HFMA2 R3, -RZ, RZ, 0, 5.9604644775390625e-08 ;  /* 0x00000001ff037431 */ /* 0x000fd800000001ff */
        /* <DEDUP_REMOVED lines=14> */
[----:B------:R-:W-:Y:S02]  /*08b0*/  @P1 IMAD.MOV.U32 R4, RZ, RZ, R20 ;  /* 0x000000ffff041224 */ /* 0x000fe400078e0014 */
[----:B------:R-:W-:Y:S01]  /*08c0*/  @P2 MOV R5, R20 ;  /* 0x0000001400052202 */ /* 0x000fe20000000f00 */
[----:B------:R-:W-:Y:S01]  /*08d0*/  @P3 IMAD.MOV.U32 R4, RZ, RZ, 0x5 ;  /* 0x00000005ff043424 */ /* 0x000fe200078e00ff */
[----:B------:R-:W-:Y:S01]  /*08e0*/  @P4 MOV R5, 0x5 ;  /* 0x0000000500054802 */ /* 0x000fe20000000f00 */
[----:B------:R-:W-:-:S02]  /*08f0*/  IMAD.MOV.U32 R6, RZ, RZ, R10 ;  /* 0x000000ffff067224 */ /* 0x000fc400078e000a */
[----:B------:R-:W-:-:S07]  /*0900*/  IMAD.MOV.U32 R3, RZ, RZ, R11 ;  /* 0x000000ffff037224 */ /* 0x000fce00078e000b */
.L_x_65:
[----:B------:R-:W-:Y:S05]  /*0910*/  BSYNC.RECONVERGENT B0 ;  /* 0x0000000000007941 */ /* 0x000fea0003800200 */
.L_x_64:
[----:B------:R-:W-:Y:S01]  /*0920*/  FSETP.GT.AND P0, PT, R19, R3, PT ;  /* 0x000000031300720b */ /* 0x000fe20003f04000 */
[----:B------:R-:W-:-:S12]  /*0930*/  BSSY.RECONVERGENT B0, `(.L_x_66) ;  /* 0x0000018000007945 */ /* 0x000fd80003800200 */
        /* <DEDUP_REMOVED lines=23> */
.L_x_67:
[----:B------:R-:W-:Y:S05]  /*0ab0*/  BSYNC.RECONVERGENT B0 ;  /* 0x0000000000007941 */ /* 0x000fea0003800200 */
.L_x_66:
[----:B------:R-:W-:Y:S01]  /*0ac0*/  FSETP.GT.AND P0, PT, R18, R3, PT ;  /* 0x000000031200720b */ /* 0x000fe20003f04000 */
        /* <DEDUP_REMOVED lines=24> */
.L_x_69:
[----:B------:R-:W-:Y:S05]  /*0c50*/  BSYNC.RECONVERGENT B0 ;  /* 0x0000000000007941 */ /* 0x000fea0003800200 */
.L_x_68:
        /* <DEDUP_REMOVED lines=25> */
.L_x_71:
[----:B------:R-:W-:Y:S05]  /*0df0*/  BSYNC.RECONVERGENT B0 ;  /* 0x0000000000007941 */ /* 0x000fea0003800200 */
.L_x_70:
        /* <DEDUP_REMOVED lines=25> */
.L_x_73:
[----:B------:R-:W-:Y:S05]  /*0f90*/  BSYNC.RECONVERGENT B0 ;  /* 0x0000000000007941 */ /* 0x000fea0003800200 */
.L_x_72:
        /* <DEDUP_REMOVED lines=25> */
.L_x_75:
[----:B------:R-:W-:Y:S05]  /*1130*/  BSYNC.RECONVERGENT B0 ;  /* 0x0000000000007941 */ /* 0x000fea0003800200 */
.L_x_74:
        /* <DEDUP_REMOVED lines=25> */
.L_x_77:
[----:B------:R-:W-:Y:S05]  /*12d0*/  BSYNC.RECONVERGENT B0 ;  /* 0x0000000000007941 */ /* 0x000fea0003800200 */
.L_x_76:
        /* <DEDUP_REMOVED lines=25> */
.L_x_79:
[----:B------:R-:W-:Y:S05]  /*1470*/  BSYNC.RECONVERGENT B0 ;  /* 0x0000000000007941 */ /* 0x000fea0003800200 */
.L_x_78:
        /* <DEDUP_REMOVED lines=25> */
.L_x_81:
[----:B------:R-:W-:Y:S05]  /*1610*/  BSYNC.RECONVERGENT B0 ;  /* 0x0000000000007941 */ /* 0x000fea0003800200 */
.L_x_80:
        /* <DEDUP_REMOVED lines=25> */
.L_x_83:
[----:B------:R-:W-:Y:S05]  /*17b0*/  BSYNC.RECONVERGENT B0 ;  /* 0x0000000000007941 */ /* 0x000fea0003800200 */
.L_x_82:
        /* <DEDUP_REMOVED lines=17> */
[----:B------:R-:W-:Y:S02]  /*18d0*/  @P5 MOV R10, 0xf ;  /* 0x0000000f000a5802 */ /* 0x000fe40000000f00 */
[----:B------:R-:W-:Y:S02]  /*18e0*/  @P6 IMAD.MOV.U32 R11, RZ, RZ, 0xf ;  /* 0x0000000fff0b6424 */ /* 0x000fe400078e00ff */
[--C-:B------:R-:W-:Y:S02]  /*18f0*/  @P1 IMAD.MOV.U32 R4, RZ, RZ, R7.reuse ;  /* 0x000000ffff041224 */ /* 0x100fe400078e0007 */
[----:B------:R-:W-:Y:S01]  /*1900*/  @P2 IMAD.MOV.U32 R5, RZ, RZ, R7 ;  /* 0x000000ffff052224 */ /* 0x000fe200078e0007 */
[----:B------:R-:W-:Y:S01]  /*1910*/  @P4 MOV R5, 0xf ;  /* 0x0000000f00054802 */ /* 0x000fe20000000f00 */
[----:B------:R-:W-:-:S02]  /*1920*/  @P3 IMAD.MOV.U32 R4, RZ, RZ, 0xf ;  /* 0x0000000fff043424 */ /* 0x000fc400078e00ff */
[----:B------:R-:W-:Y:S02]  /*1930*/  IMAD.MOV.U32 R6, RZ, RZ, R10 ;  /* 0x000000ffff067224 */ /* 0x000fe400078e000a */
[----:B------:R-:W-:-:S07]  /*1940*/  IMAD.MOV.U32 R3, RZ, RZ, R11 ;  /* 0x000000ffff037224 */ /* 0x000fce00078e000b */
.L_x_85:
[----:B------:R-:W-:Y:S05]  /*1950*/  BSYNC.RECONVERGENT B0 ;  /* 0x0000000000007941 */ /* 0x000fea0003800200 */
.L_x_84:
[----:B------:R-:W-:Y:S01]  /*1960*/  FADD R2, RZ, R6 ;  /* 0x00000006ff027221 */ /* 0x000fe20000000000 */
[----:B------:R-:W-:Y:S01]  /*1970*/  BSSY.RECONVERGENT B0, `(.L_x_86) ;  /* 0x000000f000007945 */ /* 0x000fe20003800200 */
[----:B------:R-:W-:Y:S02]  /*1980*/  IMAD.SHL.U32 R7, R0, 0x2, RZ ;  /* 0x0000000200077824 */ /* 0x000fe400078e00ff */
[----:B------:R-:W-:-:S04]  /*1990*/  FADD R2, R2, R3 ;  /* 0x0000000302027221 */ /* 0x000fc80000000000 */
[----:B------:R-:W-:-:S05]  /*19a0*/  FADD R11, R2, 9.9999997171806853657e-10 ;  /* 0x3089705f020b7421 */ /* 0x000fca0000000000 */
[----:B------:R-:W-:-:S04]  /*19b0*/  IADD3 R2, PT, PT, R11, 0x1800000, RZ ;  /* 0x018000000b027810 */ /* 0x000fc80007ffe0ff */
[----:B------:R-:W-:-:S04]  /*19c0*/  LOP3.LUT R2, R2, 0x7f800000, RZ, 0xc0, !PT ;  /* 0x7f80000002027812 */ /* 0x000fc800078ec0ff */
[----:B------:R-:W-:-:S13]  /*19d0*/  ISETP.GT.U32.AND P0, PT, R2, 0x1ffffff, PT ;  /* 0x01ffffff0200780c */ /* 0x000fda0003f04070 */
[----:B------:R-:W-:Y:S05]  /*19e0*/  @P0 BRA `(.L_x_87) ;  /* 0x00000000000c0947 */ /* 0x000fea0003800000 */
[----:B------:R-:W-:-:S07]  /*19f0*/  MOV R8, 0x1a10 ;  /* 0x00001a1000087802 */ /* 0x000fce0000000f00 */
[----:B------:R-:W-:Y:S05]  /*1a00*/  CALL.REL.NOINC `($__internal_2_$__cuda_sm20_rcp_rn_f32_slowpath) ;  /* 0x0000000000447944 */ /* 0x000fea0003c00000 */
[----:B------:R-:W-:Y:S05]  /*1a10*/  BRA `(.L_x_88) ;  /* 0x0000000000107947 */ /* 0x000fea0003800000 */
.L_x_87:
[----:B------:R-:W0:Y:S02]  /*1a20*/  MUFU.RCP R0, R11 ;  /* 0x0000000b00007308 */ /* 0x000e240000001000 */
[----:B0-----:R-:W-:-:S04]  /*1a30*/  FFMA R2, R11, R0, -1 ;  /* 0xbf8000000b027423 */ /* 0x001fc80000000000 */
[----:B------:R-:W-:-:S04]  /*1a40*/  FADD.FTZ R9, -R2, -RZ ;  /* 0x800000ff02097221 */ /* 0x000fc80000010100 */
[----:B------:R-:W-:-:S07]  /*1a50*/  FFMA R0, R0, R9, R0 ;  /* 0x0000000900007223 */ /* 0x000fce0000000000 */
.L_x_88:
[----:B------:R-:W-:Y:S05]  /*1a60*/  BSYNC.RECONVERGENT B0 ;  /* 0x0000000000007941 */ /* 0x000fea0003800200 */
.L_x_86:
[----:B------:R-:W0:Y:S01]  /*1a70*/  LDC.64 R8, c[0x0][0x388] ;  /* 0x0000e200ff087b82 */ /* 0x000e220000000a00 */
[C---:B------:R-:W-:Y:S01]  /*1a80*/  FMUL R13, R0.reuse, R6 ;  /* 0x00000006000d7220 */ /* 0x040fe20000400000 */
[----:B------:R-:W-:-:S06]  /*1a90*/  FMUL R3, R0, R3 ;  /* 0x0000000300037220 */ /* 0x000fcc0000400000 */
[----:B------:R-:W1:Y:S01]  /*1aa0*/  LDC.64 R10, c[0x0][0x390] ;  /* 0x0000e400ff0a7b82 */ /* 0x000e620000000a00 */
[----:B0-----:R-:W-:-:S05]  /*1ab0*/  IMAD.WIDE R8, R7, 0x4, R8 ;  /* 0x0000000407087825 */ /* 0x001fca00078e0208 */
[----:B------:R-:W-:Y:S01]  /*1ac0*/  STG.E desc[UR4][R8.64], R4 ;  /* 0x0000000408007986 */ /* 0x000fe2000c101904 */
[----:B-1----:R-:W-:-:S05]  /*1ad0*/  IMAD.WIDE R6, R7, 0x4, R10 ;  /* 0x0000000407067825 */ /* 0x002fca00078e020a */
[----:B------:R-:W-:Y:S04]  /*1ae0*/  STG.E desc[UR4][R6.64], R13 ;  /* 0x0000000d06007986 */ /* 0x000fe8000c101904 */
[----:B------:R-:W-:Y:S04]  /*1af0*/  STG.E desc[UR4][R8.64+0x4], R5 ;  /* 0x0000040508007986 */ /* 0x000fe8000c101904 */
[----:B------:R-:W-:Y:S01]  /*1b00*/  STG.E desc[UR4][R6.64+0x4], R3 ;  /* 0x0000040306007986 */ /* 0x000fe2000c101904 */
[----:B------:R-:W-:Y:S05]  /*1b10*/  EXIT ;  /* 0x000000000000794d */ /* 0x000fea0003800000 */
        .weak           $__internal_2_$__cuda_sm20_rcp_rn_f32_slowpath
        .type           $__internal_2_$__cuda_sm20_rcp_rn_f32_slowpath,@function
        .size           $__internal_2_$__cuda_sm20_rcp_rn_f32_slowpath,(.L_x_105 - $__internal_2_$__cuda_sm20_rcp_rn_f32_slowpath)
$__internal_2_$__cuda_sm20_rcp_rn_f32_slowpath:
[----:B------:R-:W-:Y:S01]  /*1b20*/  IMAD.SHL.U32 R0, R11, 0x2, RZ ;  /* 0x000000020b007824 */ /* 0x000fe200078e00ff */
[----:B------:R-:W-:Y:S04]  /*1b30*/  BSSY.RECONVERGENT B1, `(.L_x_89) ;  /* 0x0000031000017945 */ /* 0x000fe80003800200 */
[----:B------:R-:W-:Y:S02]  /*1b40*/  SHF.R.U32.HI R13, RZ, 0x18, R0 ;  /* 0x00000018ff0d7819 */ /* 0x000fe40000011600 */
[----:B------:R-:W-:Y:S02]  /*1b50*/  MOV R0, R11 ;  /* 0x0000000b00007202 */ /* 0x000fe40000000f00 */
[----:B------:R-:W-:-:S13]  /*1b60*/  ISETP.NE.U32.AND P0, PT, R13, RZ, PT ;  /* 0x000000ff0d00720c */ /* 0x000fda0003f05070 */
[----:B------:R-:W-:Y:S05]  /*1b70*/  @P0 BRA `(.L_x_90) ;  /* 0x0000000000280947 */ /* 0x000fea0003800000 */
[----:B------:R-:W-:-:S05]  /*1b80*/  IMAD.SHL.U32 R2, R0, 0x2, RZ ;  /* 0x0000000200027824 */ /* 0x000fca00078e00ff */
[----:B------:R-:W-:-:S13]  /*1b90*/  ISETP.NE.AND P0, PT, R2, RZ, PT ;  /* 0x000000ff0200720c */ /* 0x000fda0003f05270 */
[----:B------:R-:W-:Y:S01]  /*1ba0*/  @P0 FFMA R10, R0, 1.84467440737095516160e+19, RZ ;  /* 0x5f800000000a0823 */ /* 0x000fe200000000ff */
[----:B------:R-:W-:Y:S08]  /*1bb0*/  @!P0 MUFU.RCP R9, R0 ;  /* 0x0000000000098308 */ /* 0x000ff00000001000 */
[----:B------:R-:W0:Y:S02]  /*1bc0*/  @P0 MUFU.RCP R11, R10 ;  /* 0x0000000a000b0308 */ /* 0x000e240000001000 */
[----:B0-----:R-:W-:-:S04]  /*1bd0*/  @P0 FFMA R2, R10, R11, -1 ;  /* 0xbf8000000a020423 */ /* 0x001fc8000000000b */
[----:B------:R-:W-:-:S04]  /*1be0*/  @P0 FADD.FTZ R2, -R2, -RZ ;  /* 0x800000ff02020221 */ /* 0x000fc80000010100 */
[----:B------:R-:W-:-:S04]  /*1bf0*/  @P0 FFMA R2, R11, R2, R11 ;  /* 0x000000020b020223 */ /* 0x000fc8000000000b */
[----:B------:R-:W-:Y:S01]  /*1c00*/  @P0 FFMA R9, R2, 1.84467440737095516160e+19, RZ ;  /* 0x5f80000002090823 */ /* 0x000fe200000000ff */
[----:B------:R-:W-:Y:S06]  /*1c10*/  BRA `(.L_x_91) ;  /* 0x0000000000887947 */ /* 0x000fec0003800000 */
.L_x_90:
[----:B------:R-:W-:-:S05]  /*1c20*/  VIADD R15, R13, 0xffffff03 ;  /* 0xffffff030d0f7836 */ /* 0x000fca0000000000 */
[----:B------:R-:W-:-:S13]  /*1c30*/  ISETP.GT.U32.AND P0, PT, R15, 0x1, PT ;  /* 0x000000010f00780c */ /* 0x000fda0003f04070 */
[----:B------:R-:W-:Y:S05]  /*1c40*/  @P0 BRA `(.L_x_92) ;  /* 0x0000000000780947 */ /* 0x000fea0003800000 */
[----:B------:R-:W-:Y:S01]  /*1c50*/  LOP3.LUT R2, R0, 0x7fffff, RZ, 0xc0, !PT ;  /* 0x007fffff00027812 */ /* 0x000fe200078ec0ff */
[----:B------:R-:W-:-:S03]  /*1c60*/  HFMA2 R12, -RZ, RZ, 0, 1.78813934326171875e-07 ;  /* 0x00000003ff0c7431 */ /* 0x000fc600000001ff */
[----:B------:R-:W-:-:S04]  /*1c70*/  LOP3.LUT R2, R2, 0x3f800000, RZ, 0xfc, !PT ;  /* 0x3f80000002027812 */ /* 0x000fc800078efcff */
[----:B------:R-:W0:Y:S01]  /*1c80*/  MUFU.RCP R9, R2 ;  /* 0x0000000200097308 */ /* 0x000e220000001000 */
[----:B------:R-:W-:Y:S01]  /*1c90*/  SHF.L.U32 R12, R12, R15, RZ ;  /* 0x0000000f0c0c7219 */ /* 0x000fe200000006ff */
[----:B0-----:R-:W-:-:S04]  /*1ca0*/  FFMA R10, R2, R9, -1 ;  /* 0xbf800000020a7423 */ /* 0x001fc80000000009 */
[----:B------:R-:W-:-:S04]  /*1cb0*/  FADD.FTZ R10, -R10, -RZ ;  /* 0x800000ff0a0a7221 */ /* 0x000fc80000010100 */
[CCC-:B------:R-:W-:Y:S01]  /*1cc0*/  FFMA.RM R11, R9.reuse, R10.reuse, R9.reuse ;  /* 0x0000000a090b7223 */ /* 0x1c0fe20000004009 */
[----:B------:R-:W-:-:S04]  /*1cd0*/  FFMA.RP R10, R9, R10, R9 ;  /* 0x0000000a090a7223 */ /* 0x000fc80000008009 */
[C---:B------:R-:W-:Y:S02]  /*1ce0*/  LOP3.LUT R9, R11.reuse, 0x7fffff, RZ, 0xc0, !PT ;  /* 0x007fffff0b097812 */ /* 0x040fe400078ec0ff */
[----:B------:R-:W-:Y:S02]  /*1cf0*/  FSETP.NEU.FTZ.AND P0, PT, R11, R10, PT ;  /* 0x0000000a0b00720b */ /* 0x000fe40003f1d000 */
[----:B------:R-:W-:Y:S02]  /*1d00*/  LOP3.LUT R9, R9, 0x800000, RZ, 0xfc, !PT ;  /* 0x0080000009097812 */ /* 0x000fe400078efcff */
[----:B------:R-:W-:Y:S02]  /*1d10*/  SEL R10, RZ, 0xffffffff, !P0 ;  /* 0xffffffffff0a7807 */ /* 0x000fe40004000000 */
[----:B------:R-:W-:-:S03]  /*1d20*/  LOP3.LUT R12, R12, R9, RZ, 0xc0, !PT ;  /* 0x000000090c0c7212 */ /* 0x000fc600078ec0ff */
[----:B------:R-:W-:Y:S01]  /*1d30*/  IMAD.MOV R10, RZ, RZ, -R10 ;  /* 0x000000ffff0a7224 */ /* 0x000fe200078e0a0a */
[----:B------:R-:W-:-:S04]  /*1d40*/  SHF.R.U32.HI R12, RZ, R15, R12 ;  /* 0x0000000fff0c7219 */ /* 0x000fc8000001160c */
[----:B------:R-:W-:Y:S02]  /*1d50*/  LOP3.LUT P1, RZ, R10, R15, R9, 0xf8, !PT ;  /* 0x0000000f0aff7212 */ /* 0x000fe4000782f809 */
[C---:B------:R-:W-:Y:S02]  /*1d60*/  LOP3.LUT P0, RZ, R12.reuse, 0x1, RZ, 0xc0, !PT ;  /* 0x000000010cff7812 */ /* 0x040fe4000780c0ff */
[----:B------:R-:W-:-:S04]  /*1d70*/  LOP3.LUT P2, RZ, R12, 0x2, RZ, 0xc0, !PT ;  /* 0x000000020cff7812 */ /* 0x000fc8000784c0ff */
[----:B------:R-:W-:Y:S02]  /*1d80*/  PLOP3.LUT P0, PT, P0, P1, P2, 0xe0, 0x0 ;  /* 0x000000000000781c */ /* 0x000fe40000703c20 */
[----:B------:R-:W-:Y:S02]  /*1d90*/  LOP3.LUT P1, RZ, R0, 0x7fffff, RZ, 0xc0, !PT ;  /* 0x007fffff00ff7812 */ /* 0x000fe4000782c0ff */
[----:B------:R-:W-:-:S05]  /*1da0*/  SEL R2, RZ, 0x1, !P0 ;  /* 0x00000001ff027807 */ /* 0x000fca0004000000 */
[----:B------:R-:W-:-:S05]  /*1db0*/  IMAD.MOV R2, RZ, RZ, -R2 ;  /* 0x000000ffff027224 */ /* 0x000fca00078e0a02 */
[----:B------:R-:W-:Y:S02]  /*1dc0*/  ISETP.GE.AND P0, PT, R2, RZ, PT ;  /* 0x000000ff0200720c */ /* 0x000fe40003f06270 */
[----:B------:R-:W-:-:S04]  /*1dd0*/  IADD3 R2, PT, PT, R13, -0xfc, RZ ;  /* 0xffffff040d027810 */ /* 0x000fc80007ffe0ff */
[----:B------:R-:W-:-:S07]  /*1de0*/  SHF.R.U32.HI R9, RZ, R2, R9 ;  /* 0x00000002ff097219 */ /* 0x000fce0000011609 */
[----:B------:R-:W-:-:S04]  /*1df0*/  @!P0 VIADD R9, R9, 0x1 ;  /* 0x0000000109098836 */ /* 0x000fc80000000000 */
[----:B------:R-:W-:-:S05]  /*1e00*/  @!P1 IMAD.SHL.U32 R9, R9, 0x2, RZ ;  /* 0x0000000209099824 */ /* 0x000fca00078e00ff */
[----:B------:R-:W-:Y:S01]  /*1e10*/  LOP3.LUT R9, R9, 0x80000000, R0, 0xf8, !PT ;  /* 0x8000000009097812 */ /* 0x000fe200078ef800 */
[----:B------:R-:W-:Y:S06]  /*1e20*/  BRA `(.L_x_91) ;  /* 0x0000000000047947 */ /* 0x000fec0003800000 */
.L_x_92:
[----:B------:R0:W1:Y:S02]  /*1e30*/  MUFU.RCP R9, R0 ;  /* 0x0000000000097308 */ /* 0x0000640000001000 */
.L_x_91:
[----:B------:R-:W-:Y:S05]  /*1e40*/  BSYNC.RECONVERGENT B1 ;  /* 0x0000000000017941 */ /* 0x000fea0003800200 */
.L_x_89:
[----:B01----:R-:W-:Y:S01]  /*1e50*/  MOV R0, R9 ;  /* 0x0000000900007202 */ /* 0x003fe20000000f00 */
[----:B------:R-:W-:-:S04]  /*1e60*/  IMAD.MOV.U32 R9, RZ, RZ, 0x0 ;  /* 0x00000000ff097424 */ /* 0x000fc800078e00ff */
[----:B------:R-:W-:Y:S05]  /*1e70*/  RET.REL.NODEC R8 `(_Z11topk_kernelPKfPiPfi) ;  /* 0xffffffe008607950 */ /* 0x000fea0003c3ffff */
.L_x_93:
        /* <DEDUP_REMOVED lines=16> */
.L_x_105:


//--------------------- .text._Z14softmax_kernelPKfPfi --------------------------
	.section	.text._Z14softmax_kernelPKfPfi,"ax",@progbits
	.align	128
        .global         _Z14softmax_kernelPKfPfi
        .type           _Z14softmax_kernelPKfPfi,@function
        .size           _Z14softmax_kernelPKfPfi,(.L_x_106 - _Z14softmax_kernelPKfPfi)
        .other          _Z14softmax_kernelPKfPfi,@"STO_CUDA_ENTRY STV_DEFAULT"
_Z14softmax_kernelPKfPfi:
.text._Z14softmax_kernelPKfPfi:
        /* <DEDUP_REMOVED lines=10> */
[----:B------:R-:W-:-:S05]  /*00a0*/  SHF.L.U32 R4, R4, 0x4, RZ ;  /* 0x0000000404047819 */ /* 0x000fca00000006ff */
[----:B0-----:R-:W-:-:S05]  /*00b0*/  IMAD.WIDE R2, R4, 0x4, R2 ;  /* 0x0000000404027825 */ /* 0x001fca00078e0202 */
[----:B-1----:R-:W2:Y:S04]  /*00c0*/  LDG.E R0, desc[UR4][R2.64] ;  /* 0x0000000402007981 */ /* 0x002ea8000c1e1900 */
[----:B------:R-:W2:Y:S04]  /*00d0*/  LDG.E R9, desc[UR4][R2.64+0x4] ;  /* 0x0000040402097981 */ /* 0x000ea8000c1e1900 */
[----:B------:R-:W3:Y:S04]  /*00e0*/  LDG.E R10, desc[UR4][R2.64+0x8] ;  /* 0x00000804020a7981 */ /* 0x000ee8000c1e1900 */
[----:B------:R-:W4:Y:S04]  /*00f0*/  LDG.E R12, desc[UR4][R2.64+0xc] ;  /* 0x00000c04020c7981 */ /* 0x000f28000c1e1900 */
        /* <DEDUP_REMOVED lines=11> */
[----:B------:R-:W5:Y:S01]  /*01b0*/  LDG.E R5, desc[UR4][R2.64+0x3c] ;  /* 0x00003c0402057981 */ /* 0x000f62000c1e1900 */
[----:B--2---:R-:W-:-:S04]  /*01c0*/  FSETP.GT.AND P0, PT, R9, R0, PT ;  /* 0x000000000900720b */ /* 0x004fc80003f04000 */
[----:B------:R-:W-:-:S04]  /*01d0*/  FSEL R9, R9, R0, P0 ;  /* 0x0000000009097208 */ /* 0x000fc80000000000 */
[----:B---3--:R-:W-:-:S04]  /*01e0*/  FSETP.GT.AND P0, PT, R10, R9, PT ;  /* 0x000000090a00720b */ /* 0x008fc80003f04000 */
[----:B------:R-:W-:-:S04]  /*01f0*/  FSEL R9, R10, R9, P0 ;  /* 0x000000090a097208 */ /* 0x000fc80000000000 */
[----:B----4-:R-:W-:-:S04]  /*0200*/  FSETP.GT.AND P0, PT, R12, R9, PT ;  /* 0x000000090c00720b */ /* 0x010fc80003f04000 */
[----:B------:R-:W-:Y:S01]  /*0210*/  FSEL R9, R12, R9, P0 ;  /* 0x000000090c097208 */ /* 0x000fe20000000000 */
[----:B------:R-:W-:-:S03]  /*0220*/  HFMA2 R12, -RZ, RZ, 0.96630859375, -0.0022525787353515625 ;  /* 0x3bbb989dff0c7431 */ /* 0x000fc600000001ff */
[----:B-----5:R-:W-:-:S04]  /*0230*/  FSETP.GT.AND P0, PT, R14, R9, PT ;  /* 0x000000090e00720b */ /* 0x020fc80003f04000 */
[----:B------:R-:W-:-:S04]  /*0240*/  FSEL R9, R14, R9, P0 ;  /* 0x000000090e097208 */ /* 0x000fc80000000000 */
[----:B------:R-:W-:-:S04]  /*0250*/  FSETP.GT.AND P0, PT, R16, R9, PT ;  /* 0x000000091000720b */ /* 0x000fc80003f04000 */
        /* <DEDUP_REMOVED lines=20> */
[----:B------:R-:W-:-:S05]  /*03a0*/  FSEL R14, R5, R6, P0 ;  /* 0x00000006050e7208 */ /* 0x000fca0000000000 */
[----:B------:R-:W-:Y:S01]  /*03b0*/  FADD R5, R0, -R14 ;  /* 0x8000000e00057221 */ /* 0x000fe20000000000 */
[----:B------:R-:W-:-:S03]  /*03c0*/  MOV R0, 0x437c0000 ;  /* 0x437c000000007802 */ /* 0x000fc60000000f00 */
[----:B------:R-:W-:-:S04]  /*03d0*/  FFMA.SAT R7, R5, R12, 0.5 ;  /* 0x3f00000005077423 */ /* 0x000fc8000000200c */
[----:B------:R-:W-:Y:S02]  /*03e0*/  FFMA.RM R8, R7, R0, 12582913 ;  /* 0x4b40000107087423 */ /* 0x000fe40000004000 */
[----:B------:R-:W0:Y:S02]  /*03f0*/  LDC.64 R6, c[0x0][0x388] ;  /* 0x0000e200ff067b82 */ /* 0x000e240000000a00 */
[----:B------:R-:W-:-:S04]  /*0400*/  FADD R10, R8, -12583039 ;  /* 0xcb40007f080a7421 */ /* 0x000fc80000000000 */
[----:B------:R-:W-:-:S04]  /*0410*/  FFMA R10, R5, 1.4426950216293334961, -R10 ;  /* 0x3fb8aa3b050a7823 */ /* 0x000fc8000000080a */
[----:B------:R-:W-:Y:S01]  /*0420*/  FFMA R9, R5, 1.925963033500011079e-08, R10 ;  /* 0x32a5706005097823 */ /* 0x000fe2000000000a */
[----:B------:R-:W-:-:S05]  /*0430*/  SHF.L.U32 R10, R8, 0x17, RZ ;  /* 0x00000017080a7819 */ /* 0x000fca00000006ff */
[----:B------:R-:W1:Y:S01]  /*0440*/  MUFU.EX2 R9, R9 ;  /* 0x0000000900097308 */ /* 0x000e620000000800 */
[----:B0-----:R-:W-:-:S04]  /*0450*/  IMAD.WIDE R4, R4, 0x4, R6 ;  /* 0x0000000404047825 */ /* 0x001fc800078e0206 */
[----:B-1----:R-:W-:-:S05]  /*0460*/  FMUL R10, R10, R9 ;  /* 0x000000090a0a7220 */ /* 0x002fca0000400000 */
[----:B------:R0:W-:Y:S04]  /*0470*/  STG.E desc[UR4][R4.64], R10 ;  /* 0x0000000a04007986 */ /* 0x0001e8000c101904 */
[----:B------:R-:W2:Y:S02]  /*0480*/  LDG.E R7, desc[UR4][R2.64+0x4] ;  /* 0x0000040402077981 */ /* 0x000ea4000c1e1900 */
[----:B--2---:R-:W-:-:S04]  /*0490*/  FADD R7, -R14, R7 ;  /* 0x000000070e077221 */ /* 0x004fc80000000100 */
[----:B------:R-:W-:-:S04]  /*04a0*/  FFMA.SAT R11, R7, R12, 0.5 ;  /* 0x3f000000070b7423 */ /* 0x000fc8000000200c */
[----:B------:R-:W-:-:S04]  /*04b0*/  FFMA.RM R11, R11, R0, 12582913 ;  /* 0x4b4000010b0b7423 */ /* 0x000fc80000004000 */
[C---:B------:R-:W-:Y:S01]  /*04c0*/  FADD R6, R11.reuse, -12583039 ;  /* 0xcb40007f0b067421 */ /* 0x040fe20000000000 */
[----:B------:R-:W-:-:S03]  /*04d0*/  SHF.L.U32 R8, R11, 0x17, RZ ;  /* 0x000000170b087819 */ /* 0x000fc600000006ff */
[----:B------:R-:W-:-:S04]  /*04e0*/  FFMA R6, R7, 1.4426950216293334961, -R6 ;  /* 0x3fb8aa3b07067823 */ /* 0x000fc80000000806 */
[----:B------:R-:W-:-:S04]  /*04f0*/  FFMA R6, R7, 1.925963033500011079e-08, R6 ;  /* 0x32a5706007067823 */ /* 0x000fc80000000006 */
[----:B------:R-:W1:Y:S02]  /*0500*/  MUFU.EX2 R7, R6 ;  /* 0x0000000600077308 */ /* 0x000e640000000800 */
        /* <DEDUP_REMOVED lines=20> */
[----:B------:R-:W-:-:S06]  /*0650*/  FFMA R18, R7, 1.925963033500011079e-08, R18 ;  /* 0x32a5706007127823 */ /* 0x000fcc0000000012 */
        /* <DEDUP_REMOVED lines=117> */
[----:B------:R-:W-:-:S04]  /*0db0*/  FADD R20, R16, -12583039 ;  /* 0xcb40007f10147421 */ /* 0x000fc80000000000 */
[----:B------:R-:W-:-:S04]  /*0dc0*/  FFMA R20, R7, 1.4426950216293334961, -R20 ;  /* 0x3fb8aa3b07147823 */ /* 0x000fc80000000814 */
[----:B------:R-:W-:Y:S01]  /*0dd0*/  FFMA R20, R7, 1.925963033500011079e-08, R20 ;  /* 0x32a5706007147823 */ /* 0x000fe20000000014 */
[----:B------:R-:W-:-:S05]  /*0de0*/  SHF.L.U32 R7, R16, 0x17, RZ ;  /* 0x0000001710077819 */ /* 0x000fca00000006ff */
[----:B------:R-:W1:Y:S02]  /*0df0*/  MUFU.EX2 R20, R20 ;  /* 0x0000001400147308 */ /* 0x000e640000000800 */
[----:B-1----:R-:W-:-:S05]  /*0e00*/  FMUL R7, R7, R20 ;  /* 0x0000001407077220 */ /* 0x002fca0000400000 */
[----:B------:R0:W-:Y:S04]  /*0e10*/  STG.E desc[UR4][R4.64+0x38], R7 ;  /* 0x0000380704007986 */ /* 0x0001e8000c101904 */
[----:B------:R-:W2:Y:S01]  /*0e20*/  LDG.E R3, desc[UR4][R2.64+0x3c] ;  /* 0x00003c0402037981 */ /* 0x000ea2000c1e1900 */
[----:B------:R-:W-:Y:S01]  /*0e30*/  FADD R16, RZ, R10 ;  /* 0x0000000aff107221 */ /* 0x000fe20000000000 */
[----:B------:R-:W-:Y:S03]  /*0e40*/  BSSY.RECONVERGENT B0, `(.L_x_94) ;  /* 0x0000025000007945 */ /* 0x000fe60003800200 */
        /* <DEDUP_REMOVED lines=13> */
[----:B--2---:R-:W-:-:S04]  /*0f20*/  FADD R14, -R14, R3 ;  /* 0x000000030e0e7221 */ /* 0x004fc80000000100 */
[----:B------:R-:W-:-:S04]  /*0f30*/  FFMA.SAT R12, R14, R12, 0.5 ;  /* 0x3f0000000e0c7423 */ /* 0x000fc8000000200c */
[----:B------:R-:W-:-:S04]  /*0f40*/  FFMA.RM R0, R12, R0, 12582913 ;  /* 0x4b4000010c007423 */ /* 0x000fc80000004000 */
[C---:B------:R-:W-:Y:S01]  /*0f50*/  FADD R3, R0.reuse, -12583039 ;  /* 0xcb40007f00037421 */ /* 0x040fe20000000000 */
[----:B------:R-:W-:-:S03]  /*0f60*/  SHF.L.U32 R12, R0, 0x17, RZ ;  /* 0x00000017000c7819 */ /* 0x000fc600000006ff */
[----:B------:R-:W-:-:S04]  /*0f70*/  FFMA R3, R14, 1.4426950216293334961, -R3 ;  /* 0x3fb8aa3b0e037823 */ /* 0x000fc80000000803 */
[----:B------:R-:W-:Y:S01]  /*0f80*/  FFMA R14, R14, 1.925963033500011079e-08, R3 ;  /* 0x32a570600e0e7823 */ /* 0x000fe20000000003 */
[----:B------:R-:W-:-:S05]  /*0f90*/  FADD R3, R16, R7 ;  /* 0x0000000710037221 */ /* 0x000fca0000000000 */
[----:B------:R-:W1:Y:S02]  /*0fa0*/  MUFU.EX2 R14, R14 ;  /* 0x0000000e000e7308 */ /* 0x000e640000000800 */
[----:B-1----:R-:W-:-:S04]  /*0fb0*/  FMUL R12, R12, R14 ;  /* 0x0000000e0c0c7220 */ /* 0x002fc80000400000 */
[----:B------:R-:W-:-:S04]  /*0fc0*/  FADD R3, R3, R12 ;  /* 0x0000000c03037221 */ /* 0x000fc80000000000 */
[----:B------:R-:W-:-:S05]  /*0fd0*/  FADD R3, R3, 9.9999997171806853657e-10 ;  /* 0x3089705f03037421 */ /* 0x000fca0000000000 */
[----:B------:R-:W-:-:S04]  /*0fe0*/  IADD3 R0, PT, PT, R3, 0x1800000, RZ ;  /* 0x0180000003007810 */ /* 0x000fc80007ffe0ff */
[----:B------:R-:W-:-:S04]  /*0ff0*/  LOP3.LUT R0, R0, 0x7f800000, RZ, 0xc0, !PT ;  /* 0x7f80000000007812 */ /* 0x000fc800078ec0ff */
[----:B------:R-:W-:-:S13]  /*1000*/  ISETP.GT.U32.AND P0, PT, R0, 0x1ffffff, PT ;  /* 0x01ffffff0000780c */ /* 0x000fda0003f04070 */
[----:B0-----:R-:W-:Y:S05]  /*1010*/  @P0 BRA `(.L_x_95) ;  /* 0x00000000000c0947 */ /* 0x001fea0003800000 */
[----:B------:R-:W-:-:S07]  /*1020*/  MOV R14, 0x1040 ;  /* 0x00001040000e7802 */ /* 0x000fce0000000f00 */
[----:B------:R-:W-:Y:S05]  /*1030*/  CALL.REL.NOINC `($__internal_3_$__cuda_sm20_rcp_rn_f32_slowpath) ;  /* 0x00000000009c7944 */ /* 0x000fea0003c00000 */
[----:B------:R-:W-:Y:S05]  /*1040*/  BRA `(.L_x_96) ;  /* 0x0000000000107947 */ /* 0x000fea0003800000 */
.L_x_95:
[----:B------:R-:W0:Y:S02]  /*1050*/  MUFU.RCP R0, R3 ;  /* 0x0000000300007308 */ /* 0x000e240000001000 */
[----:B0-----:R-:W-:-:S04]  /*1060*/  FFMA R2, R3, R0, -1 ;  /* 0xbf80000003027423 */ /* 0x001fc80000000000 */
[----:B------:R-:W-:-:S04]  /*1070*/  FADD.FTZ R2, -R2, -RZ ;  /* 0x800000ff02027221 */ /* 0x000fc80000010100 */
[----:B------:R-:W-:-:S07]  /*1080*/  FFMA R0, R0, R2, R0 ;  /* 0x0000000200007223 */ /* 0x000fce0000000000 */
.L_x_96:
[----:B------:R-:W-:Y:S05]  /*1090*/  BSYNC.RECONVERGENT B0 ;  /* 0x0000000000007941 */ /* 0x000fea0003800200 */
.L_x_94:
[-C--:B------:R-:W-:Y:S01]  /*10a0*/  FMUL R3, R10, R0.reuse ;  /* 0x000000000a037220 */ /* 0x080fe20000400000 */
        /* <DEDUP_REMOVED lines=14> */
[----:B------:R-:W-:Y:S01]  /*1190*/  FMUL R0, R12, R0 ;  /* 0x000000000c007220 */ /* 0x000fe20000400000 */
[----:B------:R-:W-:Y:S04]  /*11a0*/  STG.E desc[UR4][R4.64], R3 ;  /* 0x0000000304007986 */ /* 0x000fe8000c101904 */
        /* <DEDUP_REMOVED lines=14> */
[----:B------:R-:W-:Y:S01]  /*1290*/  STG.E desc[UR4][R4.64+0x3c], R0 ;  /* 0x00003c0004007986 */ /* 0x000fe2000c101904 */
[----:B------:R-:W-:Y:S05]  /*12a0*/  EXIT ;  /* 0x000000000000794d */ /* 0x000fea0003800000 */
        .weak           $__internal_3_$__cuda_sm20_rcp_rn_f32_slowpath
        .type           $__internal_3_$__cuda_sm20_rcp_rn_f32_slowpath,@function
        .size           $__internal_3_$__cuda_sm20_rcp_rn_f32_slowpath,(.L_x_106 - $__internal_3_$__cuda_sm20_rcp_rn_f32_slowpath)
$__internal_3_$__cuda_sm20_rcp_rn_f32_slowpath:
[----:B------:R-:W-:Y:S01]  /*12b0*/  SHF.L.U32 R2, R3, 0x1, RZ ;  /* 0x0000000103027819 */ /* 0x000fe200000006ff */
[----:B------:R-:W-:Y:S01]  /*12c0*/  BSSY.RECONVERGENT B1, `(.L_x_97) ;  /* 0x0000031000017945 */ /* 0x000fe20003800200 */
[----:B------:R-:W-:Y:S02]  /*12d0*/  MOV R0, R3 ;  /* 0x0000000300007202 */ /* 0x000fe40000000f00 */
[----:B------:R-:W-:-:S04]  /*12e0*/  SHF.R.U32.HI R2, RZ, 0x18, R2 ;  /* 0x00000018ff027819 */ /* 0x000fc80000011602 */
[----:B------:R-:W-:-:S13]  /*12f0*/  ISETP.NE.U32.AND P0, PT, R2, RZ, PT ;  /* 0x000000ff0200720c */ /* 0x000fda0003f05070 */
[----:B------:R-:W-:Y:S05]  /*1300*/  @P0 BRA `(.L_x_98) ;  /* 0x0000000000280947 */ /* 0x000fea0003800000 */
[----:B------:R-:W-:-:S04]  /*1310*/  SHF.L.U32 R2, R0, 0x1, RZ ;  /* 0x0000000100027819 */ /* 0x000fc800000006ff */
        /* <DEDUP_REMOVED lines=9> */
.L_x_98:
[----:B------:R-:W-:-:S04]  /*13b0*/  IADD3 R3, PT, PT, R2, -0xfd, RZ ;  /* 0xffffff0302037810 */ /* 0x000fc80007ffe0ff */
[----:B------:R-:W-:-:S13]  /*13c0*/  ISETP.GT.U32.AND P0, PT, R3, 0x1, PT ;  /* 0x000000010300780c */ /* 0x000fda0003f04070 */
[----:B------:R-:W-:Y:S05]  /*13d0*/  @P0 BRA `(.L_x_100) ;  /* 0x0000000000780947 */ /* 0x000fea0003800000 */
[----:B------:R-:W-:Y:S01]  /*13e0*/  LOP3.LUT R16, R0, 0x7fffff, RZ, 0xc0, !PT ;  /* 0x007fffff00107812 */ /* 0x000fe200078ec0ff */
[----:B------:R-:W-:-:S03]  /*13f0*/  HFMA2 R24, -RZ, RZ, 0, 1.78813934326171875e-07 ;  /* 0x00000003ff187431 */ /* 0x000fc600000001ff */
[----:B------:R-:W-:-:S04]  /*1400*/  LOP3.LUT R18, R16, 0x3f800000, RZ, 0xfc, !PT ;  /* 0x3f80000010127812 */ /* 0x000fc800078efcff */
[----:B------:R-:W0:Y:S02]  /*1410*/  MUFU.RCP R16, R18 ;  /* 0x0000001200107308 */ /* 0x000e240000001000 */
[----:B0-----:R-:W-:-:S04]  /*1420*/  FFMA R20, R18, R16, -1 ;  /* 0xbf80000012147423 */ /* 0x001fc80000000010 */
[----:B------:R-:W-:-:S04]  /*1430*/  FADD.FTZ R20, -R20, -RZ ;  /* 0x800000ff14147221 */ /* 0x000fc80000010100 */
[CCC-:B------:R-:W-:Y:S01]  /*1440*/  FFMA.RM R22, R16.reuse, R20.reuse, R16.reuse ;  /* 0x0000001410167223 */ /* 0x1c0fe20000004010 */
[----:B------:R-:W-:-:S04]  /*1450*/  FFMA.RP R20, R16, R20, R16 ;  /* 0x0000001410147223 */ /* 0x000fc80000008010 */
[C---:B------:R-:W-:Y:S02]  /*1460*/  LOP3.LUT R16, R22.reuse, 0x7fffff, RZ, 0xc0, !PT ;  /* 0x007fffff16107812 */ /* 0x040fe400078ec0ff */
[----:B------:R-:W-:Y:S02]  /*1470*/  FSETP.NEU.FTZ.AND P0, PT, R22, R20, PT ;  /* 0x000000141600720b */ /* 0x000fe40003f1d000 */
[----:B------:R-:W-:Y:S02]  /*1480*/  SHF.L.U32 R22, R24, R3, RZ ;  /* 0x0000000318167219 */ /* 0x000fe400000006ff */
[----:B------:R-:W-:Y:S02]  /*1490*/  LOP3.LUT R16, R16, 0x800000, RZ, 0xfc, !PT ;  /* 0x0080000010107812 */ /* 0x000fe400078efcff */
[----:B------:R-:W-:Y:S02]  /*14a0*/  SEL R20, RZ, 0xffffffff, !P0 ;  /* 0xffffffffff147807 */ /* 0x000fe40004000000 */
[----:B------:R-:W-:-:S02]  /*14b0*/  LOP3.LUT R22, R22, R16, RZ, 0xc0, !PT ;  /* 0x0000001016167212 */ /* 0x000fc400078ec0ff */
[----:B------:R-:W-:Y:S02]  /*14c0*/  IADD3 R20, PT, PT, -R20, RZ, RZ ;  /* 0x000000ff14147210 */ /* 0x000fe40007ffe1ff */
[-C--:B------:R-:W-:Y:S02]  /*14d0*/  SHF.R.U32.HI R22, RZ, R3.reuse, R22 ;  /* 0x00000003ff167219 */ /* 0x080fe40000011616 */
[----:B------:R-:W-:Y:S02]  /*14e0*/  LOP3.LUT P1, RZ, R20, R3, R16, 0xf8, !PT ;  /* 0x0000000314ff7212 */ /* 0x000fe4000782f810 */
[C---:B------:R-:W-:Y:S02]  /*14f0*/  LOP3.LUT P0, RZ, R22.reuse, 0x1, RZ, 0xc0, !PT ;  /* 0x0000000116ff7812 */ /* 0x040fe4000780c0ff */
[----:B------:R-:W-:-:S04]  /*1500*/  LOP3.LUT P2, RZ, R22, 0x2, RZ, 0xc0, !PT ;  /* 0x0000000216ff7812 */ /* 0x000fc8000784c0ff */
[----:B------:R-:W-:Y:S02]  /*1510*/  PLOP3.LUT P0, PT, P0, P1, P2, 0xe0, 0x0 ;  /* 0x000000000000781c */ /* 0x000fe40000703c20 */
[----:B------:R-:W-:Y:S02]  /*1520*/  LOP3.LUT P1, RZ, R0, 0x7fffff, RZ, 0xc0, !PT ;  /* 0x007fffff00ff7812 */ /* 0x000fe4000782c0ff */
[----:B------:R-:W-:-:S04]  /*1530*/  SEL R3, RZ, 0x1, !P0 ;  /* 0x00000001ff037807 */ /* 0x000fc80004000000 */
[----:B------:R-:W-:-:S04]  /*1540*/  IADD3 R3, PT, PT, -R3, RZ, RZ ;  /* 0x000000ff03037210 */ /* 0x000fc80007ffe1ff */
[----:B------:R-:W-:Y:S02]  /*1550*/  ISETP.GE.AND P0, PT, R3, RZ, PT ;  /* 0x000000ff0300720c */ /* 0x000fe40003f06270 */
[----:B------:R-:W-:-:S04]  /*1560*/  IADD3 R3, PT, PT, R2, -0xfc, RZ ;  /* 0xffffff0402037810 */ /* 0x000fc80007ffe0ff */
[----:B------:R-:W-:-:S07]  /*1570*/  SHF.R.U32.HI R3, RZ, R3, R16 ;  /* 0x00000003ff037219 */ /* 0x000fce0000011610 */
[----:B------:R-:W-:-:S04]  /*1580*/  @!P0 IADD3 R3, PT, PT, R3, 0x1, RZ ;  /* 0x0000000103038810 */ /* 0x000fc80007ffe0ff */
[----:B------:R-:W-:-:S04]  /*1590*/  @!P1 SHF.L.U32 R3, R3, 0x1, RZ ;  /* 0x0000000103039819 */ /* 0x000fc800000006ff */
[----:B------:R-:W-:Y:S01]  /*15a0*/  LOP3.LUT R3, R3, 0x80000000, R0, 0xf8, !PT ;  /* 0x8000000003037812 */ /* 0x000fe200078ef800 */
[----:B------:R-:W-:Y:S06]  /*15b0*/  BRA `(.L_x_99) ;  /* 0x0000000000047947 */ /* 0x000fec0003800000 */
.L_x_100:
[----:B------:R0:W1:Y:S02]  /*15c0*/  MUFU.RCP R3, R0 ;  /* 0x0000000000037308 */ /* 0x0000640000001000 */
.L_x_99:
[----:B------:R-:W-:Y:S05]  /*15d0*/  BSYNC.RECONVERGENT B1 ;  /* 0x0000000000017941 */ /* 0x000fea0003800200 */
.L_x_97:
[----:B01----:R-:W-:Y:S01]  /*15e0*/  MOV R0, R3 ;  /* 0x0000000300007202 */ /* 0x003fe20000000f00 */
[----:B------:R-:W-:Y:S01]  /*15f0*/  HFMA2 R3, -RZ, RZ, 0, 0 ;  /* 0x00000000ff037431 */ /* 0x000fe200000001ff */
[----:B------:R-:W-:-:S04]  /*1600*/  MOV R2, R14 ;  /* 0x0000000e00027202 */ /* 0x000fc80000000f00 */
[----:B------:R-:W-:Y:S05]  /*1610*/  RET.REL.NODEC R2 `(_Z14softmax_kernelPKfPfi) ;  /* 0xffffffe802787950 */ /* 0x000fea0003c3ffff */
.L_x_101:
        /* <DEDUP_REMOVED lines=14> */
.L_x_106:


//--------------------- .text._Z13router_kernelPKfPfi --------------------------
	.section	.text._Z13router_kernelPKfPfi,"ax",@progbits
	.align	128
        .global         _Z13router_kernelPKfPfi
        .type           _Z13router_kernelPKfPfi,@function
        .size           _Z13router_kernelPKfPfi,(.L_x_113 - _Z13router_kernelPKfPfi)
        .other          _Z13router_kernelPKfPfi,@"STO_CUDA_ENTRY STV_DEFAULT"
_Z13router_kernelPKfPfi:
.text._Z13router_kernelPKfPfi:
        /* <DEDUP_REMOVED lines=10> */
[C---:B------:R-:W-:Y:S01]  /*00a0*/  SHF.L.U32 R5, R6.reuse, 0x1, RZ ;  /* 0x0000000106057819 */ /* 0x040fe200000006ff */
[----:B------:R-:W2:Y:S04]  /*00b0*/  LDCU.128 UR8, c[0x3][URZ] ;  /* 0x00c00000ff0877ac */ /* 0x000ea80008000c00 */
[----:B0-----:R-:W-:Y:S02]  /*00c0*/  IMAD.WIDE R2, R5, 0x4, R2 ;  /* 0x0000000405027825 */ /* 0x001fe400078e0202 */
[----:B------:R-:W0:Y:S03]  /*00d0*/  LDC.64 R4, c[0x0][0x388] ;  /* 0x0000e200ff047b82 */ /* 0x000e260000000a00 */
[----:B-1----:R-:W2:Y:S04]  /*00e0*/  LDG.E R0, desc[UR4][R2.64] ;  /* 0x0000000402007981 */ /* 0x002ea8000c1e1900 */
[----:B------:R-:W3:Y:S01]  /*00f0*/  LDG.E R9, desc[UR4][R2.64+0x4] ;  /* 0x0000040402097981 */ /* 0x000ee2000c1e1900 */
[----:B------:R-:W-:-:S05]  /*0100*/  SHF.L.U32 R7, R6, 0x4, RZ ;  /* 0x0000000406077819 */ /* 0x000fca00000006ff */
[----:B0-----:R-:W-:-:S04]  /*0110*/  IMAD.WIDE R4, R7, 0x4, R4 ;  /* 0x0000000407047825 */ /* 0x001fc800078e0204 */
[----:B--2---:R-:W-:-:S04]  /*0120*/  FFMA R0, R0, UR8, RZ ;  /* 0x0000000800007c23 */ /* 0x004fc800080000ff */
[----:B---3--:R-:W-:-:S05]  /*0130*/  FFMA R9, R9, UR9, R0 ;  /* 0x0000000909097c23 */ /* 0x008fca0008000000 */
[----:B------:R0:W-:Y:S04]  /*0140*/  STG.E desc[UR4][R4.64], R9 ;  /* 0x0000000904007986 */ /* 0x0001e8000c101904 */
[----:B------:R-:W2:Y:S04]  /*0150*/  LDG.E R0, desc[UR4][R2.64] ;  /* 0x0000000402007981 */ /* 0x000ea8000c1e1900 */
[----:B------:R-:W3:Y:S01]  /*0160*/  LDG.E R7, desc[UR4][R2.64+0x4] ;  /* 0x0000040402077981 */ /* 0x000ee2000c1e1900 */
[----:B--2---:R-:W-:-:S04]  /*0170*/  FFMA R0, R0, UR10, RZ ;  /* 0x0000000a00007c23 */ /* 0x004fc800080000ff */
[----:B---3--:R-:W-:Y:S01]  /*0180*/  FFMA R7, R7, UR11, R0 ;  /* 0x0000000b07077c23 */ /* 0x008fe20008000000 */
[----:B------:R-:W1:Y:S04]  /*0190*/  LDCU.128 UR8, c[0x3][0x10] ;  /* 0x00c00200ff0877ac */ /* 0x000e680008000c00 */
[----:B------:R2:W-:Y:S04]  /*01a0*/  STG.E desc[UR4][R4.64+0x4], R7 ;  /* 0x0000040704007986 */ /* 0x0005e8000c101904 */
[----:B------:R-:W1:Y:S04]  /*01b0*/  LDG.E R0, desc[UR4][R2.64] ;  /* 0x0000000402007981 */ /* 0x000e68000c1e1900 */
[----:B------:R-:W3:Y:S01]  /*01c0*/  LDG.E R11, desc[UR4][R2.64+0x4] ;  /* 0x00000404020b7981 */ /* 0x000ee2000c1e1900 */
[----:B-1----:R-:W-:-:S04]  /*01d0*/  FFMA R0, R0, UR8, RZ ;  /* 0x0000000800007c23 */ /* 0x002fc800080000ff */
[----:B---3--:R-:W-:-:S05]  /*01e0*/  FFMA R11, R11, UR9, R0 ;  /* 0x000000090b0b7c23 */ /* 0x008fca0008000000 */
[----:B------:R1:W-:Y:S04]  /*01f0*/  STG.E desc[UR4][R4.64+0x8], R11 ;  /* 0x0000080b04007986 */ /* 0x0003e8000c101904 */
[----:B------:R-:W3:Y:S04]  /*0200*/  LDG.E R0, desc[UR4][R2.64] ;  /* 0x0000000402007981 */ /* 0x000ee8000c1e1900 */
[----:B0-----:R-:W4:Y:S01]  /*0210*/  LDG.E R9, desc[UR4][R2.64+0x4] ;  /* 0x0000040402097981 */ /* 0x001f22000c1e1900 */
[----:B---3--:R-:W-:-:S04]  /*0220*/  FFMA R0, R0, UR10, RZ ;  /* 0x0000000a00007c23 */ /* 0x008fc800080000ff */
[----:B----4-:R-:W-:Y:S01]  /*0230*/  FFMA R9, R9, UR11, R0 ;  /* 0x0000000b09097c23 */ /* 0x010fe20008000000 */
[----:B------:R-:W0:Y:S04]  /*0240*/  LDCU.128 UR8, c[0x3][0x20] ;  /* 0x00c00400ff0877ac */ /* 0x000e280008000c00 */
[----:B------:R3:W-:Y:S04]  /*0250*/  STG.E desc[UR4][R4.64+0xc], R9 ;  /* 0x00000c0904007986 */ /* 0x0007e8000c101904 */
[----:B------:R-:W0:Y:S04]  /*0260*/  LDG.E R0, desc[UR4][R2.64] ;  /* 0x0000000402007981 */ /* 0x000e28000c1e1900 */
[----:B--2---:R-:W2:Y:S01]  /*0270*/  LDG.E R7, desc[UR4][R2.64+0x4] ;  /* 0x0000040402077981 */ /* 0x004ea2000c1e1900 */
[----:B0-----:R-:W-:-:S04]  /*0280*/  FFMA R0, R0, UR8, RZ ;  /* 0x0000000800007c23 */ /* 0x001fc800080000ff */
[----:B--2---:R-:W-:-:S05]  /*0290*/  FFMA R7, R7, UR9, R0 ;  /* 0x0000000907077c23 */ /* 0x004fca0008000000 */
[----:B------:R0:W-:Y:S04]  /*02a0*/  STG.E desc[UR4][R4.64+0x10], R7 ;  /* 0x0000100704007986 */ /* 0x0001e8000c101904 */
[----:B------:R-:W2:Y:S04]  /*02b0*/  LDG.E R0, desc[UR4][R2.64] ;  /* 0x0000000402007981 */ /* 0x000ea8000c1e1900 */
[----:B-1----:R-:W4:Y:S01]  /*02c0*/  LDG.E R11, desc[UR4][R2.64+0x4] ;  /* 0x00000404020b7981 */ /* 0x002f22000c1e1900 */
[----:B--2---:R-:W-:-:S04]  /*02d0*/  FFMA R0, R0, UR10, RZ ;  /* 0x0000000a00007c23 */ /* 0x004fc800080000ff */
[----:B----4-:R-:W-:Y:S01]  /*02e0*/  FFMA R11, R11, UR11, R0 ;  /* 0x0000000b0b0b7c23 */ /* 0x010fe20008000000 */
[----:B------:R-:W1:Y:S04]  /*02f0*/  LDCU.128 UR8, c[0x3][0x30] ;  /* 0x00c00600ff0877ac */ /* 0x000e680008000c00 */
[----:B------:R2:W-:Y:S04]  /*0300*/  STG.E desc[UR4][R4.64+0x14], R11 ;  /* 0x0000140b04007986 */ /* 0x0005e8000c101904 */
[----:B------:R-:W1:Y:S04]  /*0310*/  LDG.E R0, desc[UR4][R2.64] ;  /* 0x0000000402007981 */ /* 0x000e68000c1e1900 */
[----:B---3--:R-:W3:Y:S01]  /*0320*/  LDG.E R9, desc[UR4][R2.64+0x4] ;  /* 0x0000040402097981 */ /* 0x008ee2000c1e1900 */
        /* <DEDUP_REMOVED lines=41> */
[----:B------:R-:W-:Y:S04]  /*05c0*/  STG.E desc[UR4][R4.64+0x34], R7 ;  /* 0x0000340704007986 */ /* 0x000fe8000c101904 */
[----:B------:R-:W1:Y:S04]  /*05d0*/  LDG.E R0, desc[UR4][R2.64] ;  /* 0x0000000402007981 */ /* 0x000e68000c1e1900 */
[----:B---3--:R-:W2:Y:S01]  /*05e0*/  LDG.E R11, desc[UR4][R2.64+0x4] ;  /* 0x00000404020b7981 */ /* 0x008ea2000c1e1900 */
[----:B-1----:R-:W-:-:S04]  /*05f0*/  FFMA R0, R0, UR8, RZ ;  /* 0x0000000800007c23 */ /* 0x002fc800080000ff */
[----:B--2---:R-:W-:-:S05]  /*0600*/  FFMA R11, R11, UR9, R0 ;  /* 0x000000090b0b7c23 */ /* 0x004fca0008000000 */
[----:B------:R-:W-:Y:S04]  /*0610*/  STG.E desc[UR4][R4.64+0x38], R11 ;  /* 0x0000380b04007986 */ /* 0x000fe8000c101904 */
[----:B------:R-:W2:Y:S04]  /*0620*/  LDG.E R0, desc[UR4][R2.64] ;  /* 0x0000000402007981 */ /* 0x000ea8000c1e1900 */
[----:B0-----:R-:W3:Y:S01]  /*0630*/  LDG.E R9, desc[UR4][R2.64+0x4] ;  /* 0x0000040402097981 */ /* 0x001ee2000c1e1900 */
[----:B--2---:R-:W-:-:S04]  /*0640*/  FFMA R0, R0, UR10, RZ ;  /* 0x0000000a00007c23 */ /* 0x004fc800080000ff */
[----:B---3--:R-:W-:-:S05]  /*0650*/  FFMA R9, R9, UR11, R0 ;  /* 0x0000000b09097c23 */ /* 0x008fca0008000000 */
[----:B------:R-:W-:Y:S01]  /*0660*/  STG.E desc[UR4][R4.64+0x3c], R9 ;  /* 0x00003c0904007986 */ /* 0x000fe2000c101904 */
[----:B------:R-:W-:Y:S05]  /*0670*/  EXIT ;  /* 0x000000000000794d */ /* 0x000fea0003800000 */
.L_x_102:
        /* <DEDUP_REMOVED lines=16> */
.L_x_113:


//--------------------- .nv.shared.reserved.0     --------------------------
	.section	.nv.shared.reserved.0,"aw",@nobits
	.weak		__nv_reservedSMEM_offset_0_alias
	.size		__nv_reservedSMEM_offset_0_alias, 0, 64
	.other		__nv_reservedSMEM_offset_0_alias,@"STO_CUDA_RESERVED_SHARED STV_DEFAULT"
__nv_reservedSMEM_offset_0_alias:
	.zero		0
	.zero		64


//--------------------- .nv.constant0._Z20reduce_alltoall_recvPKfPfii --------------------------
	.section	.nv.constant0._Z20reduce_alltoall_recvPKfPfii,"a",@progbits
	.sectionflags	@""
	.align	4
.nv.constant0._Z20reduce_alltoall_recvPKfPfii:
	.zero		920


//--------------------- .nv.constant0._Z14combine_kernelPKfS0_Pfi --------------------------
	.section	.nv.constant0._Z14combine_kernelPKfS0_Pfi,"a",@progbits
	.sectionflags	@""
	.align	4
.nv.constant0._Z14combine_kernelPKfS0_Pfi:
	.zero		924


//--------------------- .nv.constant0._Z20shared_expert_kernelPKfPfi --------------------------
	.section	.nv.constant0._Z20shared_expert_kernelPKfPfi,"a",@progbits
	.sectionflags	@""
	.align	4
.nv.constant0._Z20shared_expert_kernelPKfPfi:
	.zero		916


//--------------------- .nv.constant0._Z13expert_kernelPKfPKiS0_Pfiii --------------------------
	.section	.nv.constant0._Z13expert_kernelPKfPKiS0_Pfiii,"a",@progbits
	.sectionflags	@""
	.align	4
.nv.constant0._Z13expert_kernelPKfPKiS0_Pfiii:
	.zero		940


//--------------------- .nv.constant0._Z11topk_kernelPKfPiPfi --------------------------
	.section	.nv.constant0._Z11topk_kernelPKfPiPfi,"a",@progbits
	.sectionflags	@""
	.align	4
.nv.constant0._Z11topk_kernelPKfPiPfi:
	.zero		924


//--------------------- .nv.constant0._Z14softmax_kernelPKfPfi --------------------------
	.section	.nv.constant0._Z14softmax_kernelPKfPfi,"a",@progbits
	.sectionflags	@""
	.align	4
.nv.constant0._Z14softmax_kernelPKfPfi:
	.zero		916


//--------------------- .nv.constant0._Z13router_kernelPKfPfi --------------------------
	.section	.nv.constant0._Z13router_kernelPKfPfi,"a",@progbits
	.sectionflags	@""
	.align	4
.nv.constant0._Z13router_kernelPKfPfi:
	.zero		916


//--------------------- SYMBOLS --------------------------

	.type		.nv.reservedSmem.offset0,@object
	.size		.nv.reservedSmem.offset0,0x4
